	.target	sm_100a

	.elftype	@"ET_EXEC"


//--------------------- .note.nv.tkinfo           --------------------------
	.section	.note.nv.tkinfo,"",@"SHT_NOTE"
	.sectionflags	@"SHF_NOTE_NV_TKINFO"
	.tkinfo
        /*0018*/ 	.word	0x00000002
        /*0030*/ 	.string	""
        /*0030*/ 	.string	"ptxas"
        /*0030*/ 	.string	"Cuda compilation tools, release 13.0, V13.0.88"
        /*0030*/ 	.string	"Build cuda_13.0.r13.0/compiler.36424714_0"
        /*0030*/ 	.string	"-arch sm_100a -m 64 "



//--------------------- .note.nv.cuinfo           --------------------------
	.section	.note.nv.cuinfo,"",@"SHT_NOTE"
	.sectionflags	@"SHF_NOTE_NV_CUINFO"
        /*0018*/ 	.short	0x0002
        /*001a*/ 	.short	0x0064
        /*001c*/ 	.short	0x0082
	.zero		2


//--------------------- .nv.info                  --------------------------
	.section	.nv.info,"",@"SHT_CUDA_INFO"
	.align	4


	//----- nvinfo : EIATTR_REGCOUNT
	.align		4
        /*0000*/ 	.byte	0x04, 0x2f
        /*0002*/ 	.short	(.L_19 - .L_18)
	.align		4
.L_18:
        /*0004*/ 	.word	index@(_ZN7cutlass13device_kernelINS_4gemm6kernel13GemmUniversalIN4cute5tupleIJiiiiEEENS1_10collective13CollectiveMmaINS1_35MainloopSm100TmaUmmaWarpSpecializedILi27ELi2ELi4ENS5_IJNS4_1CILi1EEESB_SB_EEEEENS5_IJNSA_ILi64EEESE_SE_EEENS_12float_e4m3_tENS5_IJlSB_lEEENS_12float_e5m2_tESH_NS4_8TiledMMAINS4_8MMA_AtomIJNS4_10MMA_TraitsINS4_19SM100_MMA_F8F6F4_SSEJSG_SI_fSE_SE_NS4_17integral_constantINS4_4UMMA5MajorELSP_0EEESQ_NSN_INSO_7ScaleInELSR_0EEESS_EEEEEENS4_6LayoutISC_NS5_IJNSA_ILi0EEESW_SW_EEEEENS5_IJNS4_10UnderscoreESZ_SZ_EEEEENS4_13SM90_TMA_LOADENS4_14ComposedLayoutINS4_7SwizzleILi2ELi4ELi3EEENS4_18smem_ptr_flag_bitsILi8EEENSV_INS5_IJNSA_ILi8EEESE_EEENS5_IJSE_SB_EEEEEEEvNS4_8identityES12_S1C_vS1D_EENS_8epilogue10collective18CollectiveEpilogueINS1F_23Sm100TmaWarpSpecializedILi1ELi1ELi32ELb0ELb0EEEJSF_NS5_IJNSV_ISE_SB_EES1K_EEESG_SH_SG_SH_NS1F_6fusion15FusionCallbacksIS1J_NS1M_17LinearCombinationISG_fSG_fLNS_15FloatRoundStyleE2EEESF_S1L_JEEENS4_5SM1004TMEM4LOAD26SM100_TMEM_LOAD_16dp32b32xES12_S1C_NS4_39AutoVectorizingCopyWithAssumedAlignmentILi128EEENS4_14SM90_TMA_STOREES1C_S1X_S1X_EEEvvEEEEvNT_6ParamsE)
        /*0008*/ 	.word	0x00000078


	//----- nvinfo : EIATTR_FRAME_SIZE
	.align		4
.L_19:
        /*000c*/ 	.byte	0x04, 0x11
        /*000e*/ 	.short	(.L_21 - .L_20)
	.align		4
.L_20:
        /*0010*/ 	.word	index@($__internal_2_$__cuda_sm10x_tcgen05_guardrail_trap_unallocated_columns_being_dealloced)
        /*0014*/ 	.word	0x00000000


	//----- nvinfo : EIATTR_FRAME_SIZE
	.align		4
.L_21:
        /*0018*/ 	.byte	0x04, 0x11
        /*001a*/ 	.short	(.L_23 - .L_22)
	.align		4
.L_22:
        /*001c*/ 	.word	index@($__internal_1_$__cuda_sm10x_tcgen05_guardrail_trap_phase_invalid_during_alloc)
        /*0020*/ 	.word	0x00000000


	//----- nvinfo : EIATTR_FRAME_SIZE
	.align		4
.L_23:
        /*0024*/ 	.byte	0x04, 0x11
        /*0026*/ 	.short	(.L_25 - .L_24)
	.align		4
.L_24:
        /*0028*/ 	.word	index@($__internal_0_$__cuda_sm10x_tcgen05_guardrail_trap_col_being_dealloced_not_returned_by_alloc)
        /*002c*/ 	.word	0x00000000


	//----- nvinfo : EIATTR_FRAME_SIZE
	.align		4
.L_25:
        /*0030*/ 	.byte	0x04, 0x11
        /*0032*/ 	.short	(.L_27 - .L_26)
	.align		4
.L_26:
        /*0034*/ 	.word	index@(_ZN7cutlass13device_kernelINS_4gemm6kernel13GemmUniversalIN4cute5tupleIJiiiiEEENS1_10collective13CollectiveMmaINS1_35MainloopSm100TmaUmmaWarpSpecializedILi27ELi2ELi4ENS5_IJNS4_1CILi1EEESB_SB_EEEEENS5_IJNSA_ILi64EEESE_SE_EEENS_12float_e4m3_tENS5_IJlSB_lEEENS_12float_e5m2_tESH_NS4_8TiledMMAINS4_8MMA_AtomIJNS4_10MMA_TraitsINS4_19SM100_MMA_F8F6F4_SSEJSG_SI_fSE_SE_NS4_17integral_constantINS4_4UMMA5MajorELSP_0EEESQ_NSN_INSO_7ScaleInELSR_0EEESS_EEEEEENS4_6LayoutISC_NS5_IJNSA_ILi0EEESW_SW_EEEEENS5_IJNS4_10UnderscoreESZ_SZ_EEEEENS4_13SM90_TMA_LOADENS4_14ComposedLayoutINS4_7SwizzleILi2ELi4ELi3EEENS4_18smem_ptr_flag_bitsILi8EEENSV_INS5_IJNSA_ILi8EEESE_EEENS5_IJSE_SB_EEEEEEEvNS4_8identityES12_S1C_vS1D_EENS_8epilogue10collective18CollectiveEpilogueINS1F_23Sm100TmaWarpSpecializedILi1ELi1ELi32ELb0ELb0EEEJSF_NS5_IJNSV_ISE_SB_EES1K_EEESG_SH_SG_SH_NS1F_6fusion15FusionCallbacksIS1J_NS1M_17LinearCombinationISG_fSG_fLNS_15FloatRoundStyleE2EEESF_S1L_JEEENS4_5SM1004TMEM4LOAD26SM100_TMEM_LOAD_16dp32b32xES12_S1C_NS4_39AutoVectorizingCopyWithAssumedAlignmentILi128EEENS4_14SM90_TMA_STOREES1C_S1X_S1X_EEEvvEEEEvNT_6ParamsE)
        /*0038*/ 	.word	0x00000000


	//----- nvinfo : EIATTR_MIN_STACK_SIZE
	.align		4
.L_27:
        /*003c*/ 	.byte	0x04, 0x12
        /*003e*/ 	.short	(.L_29 - .L_28)
	.align		4
.L_28:
        /*0040*/ 	.word	index@(_ZN7cutlass13device_kernelINS_4gemm6kernel13GemmUniversalIN4cute5tupleIJiiiiEEENS1_10collective13CollectiveMmaINS1_35MainloopSm100TmaUmmaWarpSpecializedILi27ELi2ELi4ENS5_IJNS4_1CILi1EEESB_SB_EEEEENS5_IJNSA_ILi64EEESE_SE_EEENS_12float_e4m3_tENS5_IJlSB_lEEENS_12float_e5m2_tESH_NS4_8TiledMMAINS4_8MMA_AtomIJNS4_10MMA_TraitsINS4_19SM100_MMA_F8F6F4_SSEJSG_SI_fSE_SE_NS4_17integral_constantINS4_4UMMA5MajorELSP_0EEESQ_NSN_INSO_7ScaleInELSR_0EEESS_EEEEEENS4_6LayoutISC_NS5_IJNSA_ILi0EEESW_SW_EEEEENS5_IJNS4_10UnderscoreESZ_SZ_EEEEENS4_13SM90_TMA_LOADENS4_14ComposedLayoutINS4_7SwizzleILi2ELi4ELi3EEENS4_18smem_ptr_flag_bitsILi8EEENSV_INS5_IJNSA_ILi8EEESE_EEENS5_IJSE_SB_EEEEEEEvNS4_8identityES12_S1C_vS1D_EENS_8epilogue10collective18CollectiveEpilogueINS1F_23Sm100TmaWarpSpecializedILi1ELi1ELi32ELb0ELb0EEEJSF_NS5_IJNSV_ISE_SB_EES1K_EEESG_SH_SG_SH_NS1F_6fusion15FusionCallbacksIS1J_NS1M_17LinearCombinationISG_fSG_fLNS_15FloatRoundStyleE2EEESF_S1L_JEEENS4_5SM1004TMEM4LOAD26SM100_TMEM_LOAD_16dp32b32xES12_S1C_NS4_39AutoVectorizingCopyWithAssumedAlignmentILi128EEENS4_14SM90_TMA_STOREES1C_S1X_S1X_EEEvvEEEEvNT_6ParamsE)
        /*0044*/ 	.word	0x00000000
.L_29:


//--------------------- .nv.compat                --------------------------
	.section	.nv.compat,"",@"SHT_CUDA_COMPAT_INFO"
	.align	4
        /*0000*/ 	.byte	0x02, 0x09, 0x01, 0x00, 0x02, 0x02, 0x02, 0x00, 0x02, 0x05, 0x05, 0x00, 0x03, 0x07, 0x01, 0x01
        /*0010*/ 	.byte	0x02, 0x03, 0x01, 0x00, 0x02, 0x06, 0x01, 0x00, 0x04, 0x0b, 0x08, 0x00, 0x09, 0x00, 0x00, 0x00
        /*0020*/ 	.byte	0x00, 0x00, 0x00, 0x00


//--------------------- .nv.info._ZN7cutlass13device_kernelINS_4gemm6kernel13GemmUniversalIN4cute5tupleIJiiiiEEENS1_10collective13CollectiveMmaINS1_35MainloopSm100TmaUmmaWarpSpecializedILi27ELi2ELi4ENS5_IJNS4_1CILi1EEESB_SB_EEEEENS5_IJNSA_ILi64EEESE_SE_EEENS_12float_e4m3_tENS5_IJlSB_lEEENS_12float_e5m2_tESH_NS4_8TiledMMAINS4_8MMA_AtomIJNS4_10MMA_TraitsINS4_19SM100_MMA_F8F6F4_SSEJSG_SI_fSE_SE_NS4_17integral_constantINS4_4UMMA5MajorELSP_0EEESQ_NSN_INSO_7ScaleInELSR_0EEESS_EEEEEENS4_6LayoutISC_NS5_IJNSA_ILi0EEESW_SW_EEEEENS5_IJNS4_10UnderscoreESZ_SZ_EEEEENS4_13SM90_TMA_LOADENS4_14ComposedLayoutINS4_7SwizzleILi2ELi4ELi3EEENS4_18smem_ptr_flag_bitsILi8EEENSV_INS5_IJNSA_ILi8EEESE_EEENS5_IJSE_SB_EEEEEEEvNS4_8identityES12_S1C_vS1D_EENS_8epilogue10collective18CollectiveEpilogueINS1F_23Sm100TmaWarpSpecializedILi1ELi1ELi32ELb0ELb0EEEJSF_NS5_IJNSV_ISE_SB_EES1K_EEESG_SH_SG_SH_NS1F_6fusion15FusionCallbacksIS1J_NS1M_17LinearCombinationISG_fSG_fLNS_15FloatRoundStyleE2EEESF_S1L_JEEENS4_5SM1004TMEM4LOAD26SM100_TMEM_LOAD_16dp32b32xES12_S1C_NS4_39AutoVectorizingCopyWithAssumedAlignmentILi128EEENS4_14SM90_TMA_STOREES1C_S1X_S1X_EEEvvEEEEvNT_6ParamsE --------------------------
	.section	.nv.info._ZN7cutlass13device_kernelINS_4gemm6kernel13GemmUniversalIN4cute5tupleIJiiiiEEENS1_10collective13CollectiveMmaINS1_35MainloopSm100TmaUmmaWarpSpecializedILi27ELi2ELi4ENS5_IJNS4_1CILi1EEESB_SB_EEEEENS5_IJNSA_ILi64EEESE_SE_EEENS_12float_e4m3_tENS5_IJlSB_lEEENS_12float_e5m2_tESH_NS4_8TiledMMAINS4_8MMA_AtomIJNS4_10MMA_TraitsINS4_19SM100_MMA_F8F6F4_SSEJSG_SI_fSE_SE_NS4_17integral_constantINS4_4UMMA5MajorELSP_0EEESQ_NSN_INSO_7ScaleInELSR_0EEESS_EEEEEENS4_6LayoutISC_NS5_IJNSA_ILi0EEESW_SW_EEEEENS5_IJNS4_10UnderscoreESZ_SZ_EEEEENS4_13SM90_TMA_LOADENS4_14ComposedLayoutINS4_7SwizzleILi2ELi4ELi3EEENS4_18smem_ptr_flag_bitsILi8EEENSV_INS5_IJNSA_ILi8EEESE_EEENS5_IJSE_SB_EEEEEEEvNS4_8identityES12_S1C_vS1D_EENS_8epilogue10collective18CollectiveEpilogueINS1F_23Sm100TmaWarpSpecializedILi1ELi1ELi32ELb0ELb0EEEJSF_NS5_IJNSV_ISE_SB_EES1K_EEESG_SH_SG_SH_NS1F_6fusion15FusionCallbacksIS1J_NS1M_17LinearCombinationISG_fSG_fLNS_15FloatRoundStyleE2EEESF_S1L_JEEENS4_5SM1004TMEM4LOAD26SM100_TMEM_LOAD_16dp32b32xES12_S1C_NS4_39AutoVectorizingCopyWithAssumedAlignmentILi128EEENS4_14SM90_TMA_STOREES1C_S1X_S1X_EEEvvEEEEvNT_6ParamsE,"",@"SHT_CUDA_INFO"
	.sectionflags	@""
	.align	4


	//----- nvinfo : EIATTR_CUDA_API_VERSION
	.align		4
        /*0000*/ 	.byte	0x04, 0x37
        /*0002*/ 	.short	(.L_31 - .L_30)
.L_30:
        /*0004*/ 	.word	0x00000082


	//----- nvinfo : EIATTR_KPARAM_INFO
	.align		4
.L_31:
        /*0008*/ 	.byte	0x04, 0x17
        /*000a*/ 	.short	(.L_33 - .L_32)
.L_32:
        /*000c*/ 	.word	0x00000000
        /*0010*/ 	.short	0x0000
        /*0012*/ 	.short	0x0000
        /*0014*/ 	.byte	0x00, 0xf0, 0x01, 0x20


	//----- nvinfo : EIATTR_AT_ENTRY_FRAGMENTS
	.align		4
.L_33:
        /*0018*/ 	.byte	0x04, 0x4f
        /*001a*/ 	.short	(.L_35 - .L_34)


	//   ....[0]....
.L_34:
        /*001c*/ 	.word	0x00000006


	//----- nvinfo : EIATTR_RESERVED_SMEM_USED
	.align		4
.L_35:
        /*0020*/ 	.byte	0x01, 0x41
	.zero		2


	//----- nvinfo : EIATTR_SPARSE_MMA_MASK
	.align		4
        /*0024*/ 	.byte	0x03, 0x50
        /*0026*/ 	.short	0x0000


	//----- nvinfo : EIATTR_TCGEN05_1CTA_USED
	.align		4
        /*0028*/ 	.byte	0x01, 0x51
	.zero		2


	//----- nvinfo : EIATTR_MAXREG_COUNT
	.align		4
        /*002c*/ 	.byte	0x03, 0x1b
        /*002e*/ 	.short	0x00ff


	//----- nvinfo : EIATTR_NUM_BARRIERS
	.align		4
        /*0030*/ 	.byte	0x02, 0x4c
        /*0032*/ 	.byte	0x07
	.zero		1


	//----- nvinfo : EIATTR_EXTERNS
	.align		4
        /*0034*/ 	.byte	0x04, 0x0f
        /*0036*/ 	.short	(.L_37 - .L_36)


	//   ....[0]....
	.align		4
.L_36:
        /*0038*/ 	.word	index@(__assertfail)


	//----- nvinfo : EIATTR_MERCURY_ISA_VERSION
	.align		4
.L_37:
        /*003c*/ 	.byte	0x03, 0x5f
        /*003e*/ 	.short	0x0101


	//----- nvinfo : EIATTR_INT_WARP_WIDE_INSTR_OFFSETS
	.align		4
        /*0040*/ 	.byte	0x04, 0x31
        /*0042*/ 	.short	(.L_39 - .L_38)


	//   ....[0]....
.L_38:
        /*0044*/ 	.word	0x00002070


	//   ....[1]....
        /*0048*/ 	.word	0x00004730


	//   ....[2]....
        /*004c*/ 	.word	0x00004750


	//   ....[3]....
        /*0050*/ 	.word	0x00004780


	//   ....[4]....
        /*0054*/ 	.word	0x00005190


	//   ....[5]....
        /*0058*/ 	.word	0x00005280


	//----- nvinfo : EIATTR_COOP_GROUP_MASK_REGIDS
	.align		4
.L_39:
        /*005c*/ 	.byte	0x04, 0x29
        /*005e*/ 	.short	(.L_41 - .L_40)


	//   ....[0]....
.L_40:
        /*0060*/ 	.word	0xffffffff


	//   ....[1]....
        /*0064*/ 	.word	0xffffffff


	//   ....[2]....
        /*0068*/ 	.word	0xffffffff


	//   ....[3]....
        /*006c*/ 	.word	0xffffffff


	//   ....[4]....
        /*0070*/ 	.word	0xffffffff


	//   ....[5]....
        /*0074*/ 	.word	0xffffffff


	//   ....[6]....
        /*0078*/ 	.word	0xffffffff


	//   ....[7]....
        /*007c*/ 	.word	0xffffffff


	//   ....[8]....
        /*0080*/ 	.word	0xffffffff


	//   ....[9]....
        /*0084*/ 	.word	0xffffffff


	//   ....[10]....
        /*0088*/ 	.word	0xffffffff


	//   ....[11]....
        /*008c*/ 	.word	0xffffffff


	//   ....[12]....
        /*0090*/ 	.word	0xffffffff


	//----- nvinfo : EIATTR_COOP_GROUP_INSTR_OFFSETS
	.align		4
.L_41:
        /*0094*/ 	.byte	0x04, 0x28
        /*0096*/ 	.short	(.L_43 - .L_42)


	//   ....[0]....
.L_42:
        /*0098*/ 	.word	0x00000090


	//   ....[1]....
        /*009c*/ 	.word	0x000004d0


	//   ....[2]....
        /*00a0*/ 	.word	0x00000950


	//   ....[3]....
        /*00a4*/ 	.word	0x00000a90


	//   ....[4]....
        /*00a8*/ 	.word	0x00000b90


	//   ....[5]....
        /*00ac*/ 	.word	0x00000d00


	//   ....[6]....
        /*00b0*/ 	.word	0x00000ea0


	//   ....[7]....
        /*00b4*/ 	.word	0x00001f50


	//   ....[8]....
        /*00b8*/ 	.word	0x00003a20


	//   ....[9]....
        /*00bc*/ 	.word	0x00003c30


	//   ....[10]....
        /*00c0*/ 	.word	0x00003c60


	//   ....[11]....
        /*00c4*/ 	.word	0x00004610


	//   ....[12]....
        /*00c8*/ 	.word	0x00004840


	//----- nvinfo : EIATTR_VRC_CTA_INIT_COUNT
	.align		4
.L_43:
        /*00cc*/ 	.byte	0x02, 0x4a
        /*00ce*/ 	.byte	0x80
	.zero		1


	//----- nvinfo : EIATTR_SYSCALL_OFFSETS
	.align		4
        /*00d0*/ 	.byte	0x04, 0x46
        /*00d2*/ 	.short	(.L_45 - .L_44)


	//   ....[0]....
.L_44:
        /*00d4*/ 	.word	0x00005ca0


	//   ....[1]....
        /*00d8*/ 	.word	0x00005de0


	//   ....[2]....
        /*00dc*/ 	.word	0x00006540


	//----- nvinfo : EIATTR_MBARRIER_INSTR_OFFSETS
	.align		4
.L_45:
        /*00e0*/ 	.byte	0x04, 0x39
        /*00e2*/ 	.short	(.L_47 - .L_46)


	//   ....[0]....
.L_46:
        /*00e4*/ 	.word	0x000005d0
        /*00e8*/ 	.word	0x000000ff
        /*00ec*/ 	.word	0x00000000
        /*00f0*/ 	.short	0x0100
        /*00f2*/ 	.byte	0x05
	.zero		1


	//   ....[1]....
        /*00f4*/ 	.word	0x000005e0
        /*00f8*/ 	.word	0x000000ff
        /*00fc*/ 	.word	0x000000d8
        /*0100*/ 	.short	0x0100
        /*0102*/ 	.byte	0x05
	.zero		1


	//   ....[2]....
        /*0104*/ 	.word	0x000005f0
        /*0108*/ 	.word	0x000000ff
        /*010c*/ 	.word	0x00000008
        /*0110*/ 	.short	0x0100
        /*0112*/ 	.byte	0x05
	.zero		1


	//   ....[3]....
        /*0114*/ 	.word	0x00000600
        /*0118*/ 	.word	0x000000ff
        /*011c*/ 	.word	0x000000e0
        /*0120*/ 	.short	0x0100
        /*0122*/ 	.byte	0x05
	.zero		1


	//   ....[4]....
        /*0124*/ 	.word	0x00000610
        /*0128*/ 	.word	0x000000ff
        /*012c*/ 	.word	0x00000010
        /*0130*/ 	.short	0x0100
        /*0132*/ 	.byte	0x05
	.zero		1


	//   ....[5]....
        /*0134*/ 	.word	0x00000620
        /*0138*/ 	.word	0x000000ff
        /*013c*/ 	.word	0x000000e8
        /*0140*/ 	.short	0x0100
        /*0142*/ 	.byte	0x05
	.zero		1


	//   ....[6]....
        /*0144*/ 	.word	0x00000630
        /*0148*/ 	.word	0x000000ff
        /*014c*/ 	.word	0x00000018
        /*0150*/ 	.short	0x0100
        /*0152*/ 	.byte	0x05
	.zero		1


	//   ....[7]....
        /*0154*/ 	.word	0x00000640
        /*0158*/ 	.word	0x000000ff
        /*015c*/ 	.word	0x000000f0
        /*0160*/ 	.short	0x0100
        /*0162*/ 	.byte	0x05
	.zero		1


	//   ....[8]....
        /*0164*/ 	.word	0x00000650
        /*0168*/ 	.word	0x000000ff
        /*016c*/ 	.word	0x00000020
        /*0170*/ 	.short	0x0100
        /*0172*/ 	.byte	0x05
	.zero		1


	//   ....[9]....
        /*0174*/ 	.word	0x00000660
        /*0178*/ 	.word	0x000000ff
        /*017c*/ 	.word	0x000000f8
        /*0180*/ 	.short	0x0100
        /*0182*/ 	.byte	0x05
	.zero		1


	//   ....[10]....
        /*0184*/ 	.word	0x00000670
        /*0188*/ 	.word	0x000000ff
        /*018c*/ 	.word	0x00000028
        /*0190*/ 	.short	0x0100
        /*0192*/ 	.byte	0x05
	.zero		1


	//   ....[11]....
        /*0194*/ 	.word	0x00000680
        /*0198*/ 	.word	0x000000ff
        /*019c*/ 	.word	0x00000100
        /*01a0*/ 	.short	0x0100
        /*01a2*/ 	.byte	0x05
	.zero		1


	//   ....[12]....
        /*01a4*/ 	.word	0x00000690
        /*01a8*/ 	.word	0x000000ff
        /*01ac*/ 	.word	0x00000030
        /*01b0*/ 	.short	0x0100
        /*01b2*/ 	.byte	0x05
	.zero		1


	//   ....[13]....
        /*01b4*/ 	.word	0x000006a0
        /*01b8*/ 	.word	0x000000ff
        /*01bc*/ 	.word	0x00000108
        /*01c0*/ 	.short	0x0100
        /*01c2*/ 	.byte	0x05
	.zero		1


	//   ....[14]....
        /*01c4*/ 	.word	0x000006b0
        /*01c8*/ 	.word	0x000000ff
        /*01cc*/ 	.word	0x00000038
        /*01d0*/ 	.short	0x0100
        /*01d2*/ 	.byte	0x05
	.zero		1


	//   ....[15]....
        /*01d4*/ 	.word	0x000006c0
        /*01d8*/ 	.word	0x000000ff
        /*01dc*/ 	.word	0x00000110
        /*01e0*/ 	.short	0x0100
        /*01e2*/ 	.byte	0x05
	.zero		1


	//   ....[16]....
        /*01e4*/ 	.word	0x000006d0
        /*01e8*/ 	.word	0x000000ff
        /*01ec*/ 	.word	0x00000040
        /*01f0*/ 	.short	0x0100
        /*01f2*/ 	.byte	0x05
	.zero		1


	//   ....[17]....
        /*01f4*/ 	.word	0x000006e0
        /*01f8*/ 	.word	0x000000ff
        /*01fc*/ 	.word	0x00000118
        /*0200*/ 	.short	0x0100
        /*0202*/ 	.byte	0x05
	.zero		1


	//   ....[18]....
        /*0204*/ 	.word	0x000006f0
        /*0208*/ 	.word	0x000000ff
        /*020c*/ 	.word	0x00000048
        /*0210*/ 	.short	0x0100
        /*0212*/ 	.byte	0x05
	.zero		1


	//   ....[19]....
        /*0214*/ 	.word	0x00000700
        /*0218*/ 	.word	0x000000ff
        /*021c*/ 	.word	0x00000120
        /*0220*/ 	.short	0x0100
        /*0222*/ 	.byte	0x05
	.zero		1


	//   ....[20]....
        /*0224*/ 	.word	0x00000710
        /*0228*/ 	.word	0x000000ff
        /*022c*/ 	.word	0x00000050
        /*0230*/ 	.short	0x0100
        /*0232*/ 	.byte	0x05
	.zero		1


	//   ....[21]....
        /*0234*/ 	.word	0x00000720
        /*0238*/ 	.word	0x000000ff
        /*023c*/ 	.word	0x00000128
        /*0240*/ 	.short	0x0100
        /*0242*/ 	.byte	0x05
	.zero		1


	//   ....[22]....
        /*0244*/ 	.word	0x00000730
        /*0248*/ 	.word	0x000000ff
        /*024c*/ 	.word	0x00000058
        /*0250*/ 	.short	0x0100
        /*0252*/ 	.byte	0x05
	.zero		1


	//   ....[23]....
        /*0254*/ 	.word	0x00000740
        /*0258*/ 	.word	0x000000ff
        /*025c*/ 	.word	0x00000130
        /*0260*/ 	.short	0x0100
        /*0262*/ 	.byte	0x05
	.zero		1


	//   ....[24]....
        /*0264*/ 	.word	0x00000750
        /*0268*/ 	.word	0x000000ff
        /*026c*/ 	.word	0x00000060
        /*0270*/ 	.short	0x0100
        /*0272*/ 	.byte	0x05
	.zero		1


	//   ....[25]....
        /*0274*/ 	.word	0x00000760
        /*0278*/ 	.word	0x000000ff
        /*027c*/ 	.word	0x00000138
        /*0280*/ 	.short	0x0100
        /*0282*/ 	.byte	0x05
	.zero		1


	//   ....[26]....
        /*0284*/ 	.word	0x00000770
        /*0288*/ 	.word	0x000000ff
        /*028c*/ 	.word	0x00000068
        /*0290*/ 	.short	0x0100
        /*0292*/ 	.byte	0x05
	.zero		1


	//   ....[27]....
        /*0294*/ 	.word	0x00000780
        /*0298*/ 	.word	0x000000ff
        /*029c*/ 	.word	0x00000140
        /*02a0*/ 	.short	0x0100
        /*02a2*/ 	.byte	0x05
	.zero		1


	//   ....[28]....
        /*02a4*/ 	.word	0x00000790
        /*02a8*/ 	.word	0x000000ff
        /*02ac*/ 	.word	0x00000070
        /*02b0*/ 	.short	0x0100
        /*02b2*/ 	.byte	0x05
	.zero		1


	//   ....[29]....
        /*02b4*/ 	.word	0x000007a0
        /*02b8*/ 	.word	0x000000ff
        /*02bc*/ 	.word	0x00000148
        /*02c0*/ 	.short	0x0100
        /*02c2*/ 	.byte	0x05
	.zero		1


	//   ....[30]....
        /*02c4*/ 	.word	0x000007b0
        /*02c8*/ 	.word	0x000000ff
        /*02cc*/ 	.word	0x00000078
        /*02d0*/ 	.short	0x0100
        /*02d2*/ 	.byte	0x05
	.zero		1


	//   ....[31]....
        /*02d4*/ 	.word	0x000007c0
        /*02d8*/ 	.word	0x000000ff
        /*02dc*/ 	.word	0x00000150
        /*02e0*/ 	.short	0x0100
        /*02e2*/ 	.byte	0x05
	.zero		1


	//   ....[32]....
        /*02e4*/ 	.word	0x000007d0
        /*02e8*/ 	.word	0x000000ff
        /*02ec*/ 	.word	0x00000080
        /*02f0*/ 	.short	0x0100
        /*02f2*/ 	.byte	0x05
	.zero		1


	//   ....[33]....
        /*02f4*/ 	.word	0x000007e0
        /*02f8*/ 	.word	0x000000ff
        /*02fc*/ 	.word	0x00000158
        /*0300*/ 	.short	0x0100
        /*0302*/ 	.byte	0x05
	.zero		1


	//   ....[34]....
        /*0304*/ 	.word	0x000007f0
        /*0308*/ 	.word	0x000000ff
        /*030c*/ 	.word	0x00000088
        /*0310*/ 	.short	0x0100
        /*0312*/ 	.byte	0x05
	.zero		1


	//   ....[35]....
        /*0314*/ 	.word	0x00000800
        /*0318*/ 	.word	0x000000ff
        /*031c*/ 	.word	0x00000160
        /*0320*/ 	.short	0x0100
        /*0322*/ 	.byte	0x05
	.zero		1


	//   ....[36]....
        /*0324*/ 	.word	0x00000810
        /*0328*/ 	.word	0x000000ff
        /*032c*/ 	.word	0x00000090
        /*0330*/ 	.short	0x0100
        /*0332*/ 	.byte	0x05
	.zero		1


	//   ....[37]....
        /*0334*/ 	.word	0x00000820
        /*0338*/ 	.word	0x000000ff
        /*033c*/ 	.word	0x00000168
        /*0340*/ 	.short	0x0100
        /*0342*/ 	.byte	0x05
	.zero		1


	//   ....[38]....
        /*0344*/ 	.word	0x00000830
        /*0348*/ 	.word	0x000000ff
        /*034c*/ 	.word	0x00000098
        /*0350*/ 	.short	0x0100
        /*0352*/ 	.byte	0x05
	.zero		1


	//   ....[39]....
        /*0354*/ 	.word	0x00000840
        /*0358*/ 	.word	0x000000ff
        /*035c*/ 	.word	0x00000170
        /*0360*/ 	.short	0x0100
        /*0362*/ 	.byte	0x05
	.zero		1


	//   ....[40]....
        /*0364*/ 	.word	0x00000850
        /*0368*/ 	.word	0x000000ff
        /*036c*/ 	.word	0x000000a0
        /*0370*/ 	.short	0x0100
        /*0372*/ 	.byte	0x05
	.zero		1


	//   ....[41]....
        /*0374*/ 	.word	0x00000860
        /*0378*/ 	.word	0x000000ff
        /*037c*/ 	.word	0x00000178
        /*0380*/ 	.short	0x0100
        /*0382*/ 	.byte	0x05
	.zero		1


	//   ....[42]....
        /*0384*/ 	.word	0x00000870
        /*0388*/ 	.word	0x000000ff
        /*038c*/ 	.word	0x000000a8
        /*0390*/ 	.short	0x0100
        /*0392*/ 	.byte	0x05
	.zero		1


	//   ....[43]....
        /*0394*/ 	.word	0x00000880
        /*0398*/ 	.word	0x000000ff
        /*039c*/ 	.word	0x00000180
        /*03a0*/ 	.short	0x0100
        /*03a2*/ 	.byte	0x05
	.zero		1


	//   ....[44]....
        /*03a4*/ 	.word	0x00000890
        /*03a8*/ 	.word	0x000000ff
        /*03ac*/ 	.word	0x000000b0
        /*03b0*/ 	.short	0x0100
        /*03b2*/ 	.byte	0x05
	.zero		1


	//   ....[45]....
        /*03b4*/ 	.word	0x000008a0
        /*03b8*/ 	.word	0x000000ff
        /*03bc*/ 	.word	0x00000188
        /*03c0*/ 	.short	0x0100
        /*03c2*/ 	.byte	0x05
	.zero		1


	//   ....[46]....
        /*03c4*/ 	.word	0x000008b0
        /*03c8*/ 	.word	0x000000ff
        /*03cc*/ 	.word	0x000000b8
        /*03d0*/ 	.short	0x0100
        /*03d2*/ 	.byte	0x05
	.zero		1


	//   ....[47]....
        /*03d4*/ 	.word	0x000008c0
        /*03d8*/ 	.word	0x000000ff
        /*03dc*/ 	.word	0x00000190
        /*03e0*/ 	.short	0x0100
        /*03e2*/ 	.byte	0x05
	.zero		1


	//   ....[48]....
        /*03e4*/ 	.word	0x000008d0
        /*03e8*/ 	.word	0x000000ff
        /*03ec*/ 	.word	0x000000c0
        /*03f0*/ 	.short	0x0100
        /*03f2*/ 	.byte	0x05
	.zero		1


	//   ....[49]....
        /*03f4*/ 	.word	0x000008e0
        /*03f8*/ 	.word	0x000000ff
        /*03fc*/ 	.word	0x00000198
        /*0400*/ 	.short	0x0100
        /*0402*/ 	.byte	0x05
	.zero		1


	//   ....[50]....
        /*0404*/ 	.word	0x000008f0
        /*0408*/ 	.word	0x000000ff
        /*040c*/ 	.word	0x000000c8
        /*0410*/ 	.short	0x0100
        /*0412*/ 	.byte	0x05
	.zero		1


	//   ....[51]....
        /*0414*/ 	.word	0x00000900
        /*0418*/ 	.word	0x000000ff
        /*041c*/ 	.word	0x000001a0
        /*0420*/ 	.short	0x0100
        /*0422*/ 	.byte	0x05
	.zero		1


	//   ....[52]....
        /*0424*/ 	.word	0x00000910
        /*0428*/ 	.word	0x000000ff
        /*042c*/ 	.word	0x000000d0
        /*0430*/ 	.short	0x0100
        /*0432*/ 	.byte	0x05
	.zero		1


	//   ....[53]....
        /*0434*/ 	.word	0x00000920
        /*0438*/ 	.word	0x000000ff
        /*043c*/ 	.word	0x000001a8
        /*0440*/ 	.short	0x0100
        /*0442*/ 	.byte	0x05
	.zero		1


	//   ....[54]....
        /*0444*/ 	.word	0x00000a60
        /*0448*/ 	.word	0x000000ff
        /*044c*/ 	.word	0x000001b0
        /*0450*/ 	.short	0x0100
        /*0452*/ 	.byte	0x06
	.zero		1


	//   ....[55]....
        /*0454*/ 	.word	0x00000a70
        /*0458*/ 	.word	0x000000ff
        /*045c*/ 	.word	0x000001b8
        /*0460*/ 	.short	0x0100
        /*0462*/ 	.byte	0x06
	.zero		1


	//   ....[56]....
        /*0464*/ 	.word	0x00000b60
        /*0468*/ 	.word	0x000000ff
        /*046c*/ 	.word	0x000001c0
        /*0470*/ 	.short	0x0100
        /*0472*/ 	.byte	0x05
	.zero		1


	//   ....[57]....
        /*0474*/ 	.word	0x00000b70
        /*0478*/ 	.word	0x000000ff
        /*047c*/ 	.word	0x000001c8
        /*0480*/ 	.short	0x0100
        /*0482*/ 	.byte	0x05
	.zero		1


	//   ....[58]....
        /*0484*/ 	.word	0x00000cb0
        /*0488*/ 	.word	0x000000ff
        /*048c*/ 	.word	0x000001d0
        /*0490*/ 	.short	0x0100
        /*0492*/ 	.byte	0x05
	.zero		1


	//   ....[59]....
        /*0494*/ 	.word	0x00000cc0
        /*0498*/ 	.word	0x000000ff
        /*049c*/ 	.word	0x000001e0
        /*04a0*/ 	.short	0x0100
        /*04a2*/ 	.byte	0x05
	.zero		1


	//   ....[60]....
        /*04a4*/ 	.word	0x00000cd0
        /*04a8*/ 	.word	0x000000ff
        /*04ac*/ 	.word	0x000001d8
        /*04b0*/ 	.short	0x0100
        /*04b2*/ 	.byte	0x05
	.zero		1


	//   ....[61]....
        /*04b4*/ 	.word	0x00000ce0
        /*04b8*/ 	.word	0x000000ff
        /*04bc*/ 	.word	0x000001e8
        /*04c0*/ 	.short	0x0100
        /*04c2*/ 	.byte	0x05
	.zero		1


	//   ....[62]....
        /*04c4*/ 	.word	0x00000e10
        /*04c8*/ 	.word	0x000000ff
        /*04cc*/ 	.word	0x000001f0
        /*04d0*/ 	.short	0x0100
        /*04d2*/ 	.byte	0x06
	.zero		1


	//   ....[63]....
        /*04d4*/ 	.word	0x00000e20
        /*04d8*/ 	.word	0x000000ff
        /*04dc*/ 	.word	0x00000210
        /*04e0*/ 	.short	0x0100
        /*04e2*/ 	.byte	0x06
	.zero		1


	//   ....[64]....
        /*04e4*/ 	.word	0x00000e30
        /*04e8*/ 	.word	0x000000ff
        /*04ec*/ 	.word	0x000001f8
        /*04f0*/ 	.short	0x0100
        /*04f2*/ 	.byte	0x06
	.zero		1


	//   ....[65]....
        /*04f4*/ 	.word	0x00000e40
        /*04f8*/ 	.word	0x000000ff
        /*04fc*/ 	.word	0x00000218
        /*0500*/ 	.short	0x0100
        /*0502*/ 	.byte	0x06
	.zero		1


	//   ....[66]....
        /*0504*/ 	.word	0x00000e50
        /*0508*/ 	.word	0x000000ff
        /*050c*/ 	.word	0x00000200
        /*0510*/ 	.short	0x0100
        /*0512*/ 	.byte	0x06
	.zero		1


	//   ....[67]....
        /*0514*/ 	.word	0x00000e60
        /*0518*/ 	.word	0x000000ff
        /*051c*/ 	.word	0x00000220
        /*0520*/ 	.short	0x0100
        /*0522*/ 	.byte	0x06
	.zero		1


	//   ....[68]....
        /*0524*/ 	.word	0x00000e70
        /*0528*/ 	.word	0x000000ff
        /*052c*/ 	.word	0x00000208
        /*0530*/ 	.short	0x0100
        /*0532*/ 	.byte	0x06
	.zero		1


	//   ....[69]....
        /*0534*/ 	.word	0x00000e80
        /*0538*/ 	.word	0x000000ff
        /*053c*/ 	.word	0x00000228
        /*0540*/ 	.short	0x0100
        /*0542*/ 	.byte	0x06
	.zero		1


	//   ....[70]....
        /*0544*/ 	.word	0x00000f70
        /*0548*/ 	.word	0x000000ff
        /*054c*/ 	.word	0x00000230
        /*0550*/ 	.short	0x0100
        /*0552*/ 	.byte	0x05
	.zero		1


	//   ....[71]....
        /*0554*/ 	.word	0x00000f80
        /*0558*/ 	.word	0x000000ff
        /*055c*/ 	.word	0x00000240
        /*0560*/ 	.short	0x0100
        /*0562*/ 	.byte	0x05
	.zero		1


	//   ....[72]....
        /*0564*/ 	.word	0x00000f90
        /*0568*/ 	.word	0x000000ff
        /*056c*/ 	.word	0x00000238
        /*0570*/ 	.short	0x0100
        /*0572*/ 	.byte	0x05
	.zero		1


	//   ....[73]....
        /*0574*/ 	.word	0x00000fa0
        /*0578*/ 	.word	0x000000ff
        /*057c*/ 	.word	0x00000248
        /*0580*/ 	.short	0x0100
        /*0582*/ 	.byte	0x05
	.zero		1


	//   ....[74]....
        /*0584*/ 	.word	0x00001870
        /*0588*/ 	.word	0x00000003
        /*058c*/ 	.word	0x00000240
        /*0590*/ 	.short	0x010a
        /*0592*/ 	.byte	0xff
	.zero		1


	//   ....[75]....
        /*0594*/ 	.word	0x000018a0
        /*0598*/ 	.word	0x00000003
        /*059c*/ 	.word	0x00000230
        /*05a0*/ 	.short	0x0101
        /*05a2*/ 	.byte	0xff
	.zero		1


	//   ....[76]....
        /*05a4*/ 	.word	0x00001970
        /*05a8*/ 	.word	0x000000ff
        /*05ac*/ 	.word	0x000000d8
        /*05b0*/ 	.short	0x010a
        /*05b2*/ 	.byte	0x08
	.zero		1


	//   ....[77]....
        /*05b4*/ 	.word	0x00001a10
        /*05b8*/ 	.word	0x000000ff
        /*05bc*/ 	.word	0x000000d8
        /*05c0*/ 	.short	0x010a
        /*05c2*/ 	.byte	0x21
	.zero		1


	//   ....[78]....
        /*05c4*/ 	.word	0x00001b70
        /*05c8*/ 	.word	0x000000ff
        /*05cc*/ 	.word	0x000000d8
        /*05d0*/ 	.short	0x010a
        /*05d2*/ 	.byte	0x08
	.zero		1


	//   ....[79]....
        /*05d4*/ 	.word	0x00001c60
        /*05d8*/ 	.word	0x000000ff
        /*05dc*/ 	.word	0x000001c8
        /*05e0*/ 	.short	0x0101
        /*05e2*/ 	.byte	0x04
	.zero		1


	//   ....[80]....
        /*05e4*/ 	.word	0x00001c80
        /*05e8*/ 	.word	0x000000ff
        /*05ec*/ 	.word	0x000000d8
        /*05f0*/ 	.short	0x010a
        /*05f2*/ 	.byte	0x08
	.zero		1


	//   ....[81]....
        /*05f4*/ 	.word	0x00001d00
        /*05f8*/ 	.word	0x000000ff
        /*05fc*/ 	.word	0x000000d8
        /*0600*/ 	.short	0x010a
        /*0602*/ 	.byte	0x11
	.zero		1


	//   ....[82]....
        /*0604*/ 	.word	0x00001e60
        /*0608*/ 	.word	0x000000ff
        /*060c*/ 	.word	0x000000d8
        /*0610*/ 	.short	0x010a
        /*0612*/ 	.byte	0x08
	.zero		1


	//   ....[83]....
        /*0614*/ 	.word	0x00001f80
        /*0618*/ 	.word	0x00000002
        /*061c*/ 	.word	0x000001d0
        /*0620*/ 	.short	0x010a
        /*0622*/ 	.byte	0xff
	.zero		1


	//   ....[84]....
        /*0624*/ 	.word	0x00002040
        /*0628*/ 	.word	0x00000002
        /*062c*/ 	.word	0x00000000
        /*0630*/ 	.short	0x0101
        /*0632*/ 	.byte	0xff
	.zero		1


	//   ....[85]....
        /*0634*/ 	.word	0x000025a0
        /*0638*/ 	.word	0x000000ff
        /*063c*/ 	.word	0x00000000
        /*0640*/ 	.short	0x010a
        /*0642*/ 	.byte	0x05
	.zero		1


	//   ....[86]....
        /*0644*/ 	.word	0x00002630
        /*0648*/ 	.word	0x000000ff
        /*064c*/ 	.word	0x00000000
        /*0650*/ 	.short	0x010a
        /*0652*/ 	.byte	0x05
	.zero		1


	//   ....[87]....
        /*0654*/ 	.word	0x000026c0
        /*0658*/ 	.word	0x000000ff
        /*065c*/ 	.word	0x00000000
        /*0660*/ 	.short	0x010a
        /*0662*/ 	.byte	0x05
	.zero		1


	//   ....[88]....
        /*0664*/ 	.word	0x00002750
        /*0668*/ 	.word	0x000000ff
        /*066c*/ 	.word	0x00000000
        /*0670*/ 	.short	0x010a
        /*0672*/ 	.byte	0x05
	.zero		1


	//   ....[89]....
        /*0674*/ 	.word	0x000027e0
        /*0678*/ 	.word	0x000000ff
        /*067c*/ 	.word	0x00000000
        /*0680*/ 	.short	0x010a
        /*0682*/ 	.byte	0x05
	.zero		1


	//   ....[90]....
        /*0684*/ 	.word	0x00002870
        /*0688*/ 	.word	0x000000ff
        /*068c*/ 	.word	0x00000000
        /*0690*/ 	.short	0x010a
        /*0692*/ 	.byte	0x05
	.zero		1


	//   ....[91]....
        /*0694*/ 	.word	0x00002900
        /*0698*/ 	.word	0x000000ff
        /*069c*/ 	.word	0x00000000
        /*06a0*/ 	.short	0x010a
        /*06a2*/ 	.byte	0x05
	.zero		1


	//   ....[92]....
        /*06a4*/ 	.word	0x00002990
        /*06a8*/ 	.word	0x000000ff
        /*06ac*/ 	.word	0x00000000
        /*06b0*/ 	.short	0x010a
        /*06b2*/ 	.byte	0x05
	.zero		1


	//   ....[93]....
        /*06b4*/ 	.word	0x00002a20
        /*06b8*/ 	.word	0x000000ff
        /*06bc*/ 	.word	0x00000000
        /*06c0*/ 	.short	0x010a
        /*06c2*/ 	.byte	0x05
	.zero		1


	//   ....[94]....
        /*06c4*/ 	.word	0x00002ab0
        /*06c8*/ 	.word	0x000000ff
        /*06cc*/ 	.word	0x00000000
        /*06d0*/ 	.short	0x010a
        /*06d2*/ 	.byte	0x05
	.zero		1


	//   ....[95]....
        /*06d4*/ 	.word	0x00002b40
        /*06d8*/ 	.word	0x000000ff
        /*06dc*/ 	.word	0x00000000
        /*06e0*/ 	.short	0x010a
        /*06e2*/ 	.byte	0x05
	.zero		1


	//   ....[96]....
        /*06e4*/ 	.word	0x00002bd0
        /*06e8*/ 	.word	0x000000ff
        /*06ec*/ 	.word	0x00000000
        /*06f0*/ 	.short	0x010a
        /*06f2*/ 	.byte	0x05
	.zero		1


	//   ....[97]....
        /*06f4*/ 	.word	0x00002c60
        /*06f8*/ 	.word	0x000000ff
        /*06fc*/ 	.word	0x00000000
        /*0700*/ 	.short	0x010a
        /*0702*/ 	.byte	0x05
	.zero		1


	//   ....[98]....
        /*0704*/ 	.word	0x00002cf0
        /*0708*/ 	.word	0x000000ff
        /*070c*/ 	.word	0x00000000
        /*0710*/ 	.short	0x010a
        /*0712*/ 	.byte	0x05
	.zero		1


	//   ....[99]....
        /*0714*/ 	.word	0x00002d80
        /*0718*/ 	.word	0x000000ff
        /*071c*/ 	.word	0x00000000
        /*0720*/ 	.short	0x010a
        /*0722*/ 	.byte	0x05
	.zero		1


	//   ....[100]....
        /*0724*/ 	.word	0x00002e10
        /*0728*/ 	.word	0x000000ff
        /*072c*/ 	.word	0x00000000
        /*0730*/ 	.short	0x010a
        /*0732*/ 	.byte	0x05
	.zero		1


	//   ....[101]....
        /*0734*/ 	.word	0x00002ea0
        /*0738*/ 	.word	0x000000ff
        /*073c*/ 	.word	0x00000000
        /*0740*/ 	.short	0x010a
        /*0742*/ 	.byte	0x05
	.zero		1


	//   ....[102]....
        /*0744*/ 	.word	0x00002f30
        /*0748*/ 	.word	0x000000ff
        /*074c*/ 	.word	0x00000000
        /*0750*/ 	.short	0x010a
        /*0752*/ 	.byte	0x05
	.zero		1


	//   ....[103]....
        /*0754*/ 	.word	0x00002fc0
        /*0758*/ 	.word	0x000000ff
        /*075c*/ 	.word	0x00000000
        /*0760*/ 	.short	0x010a
        /*0762*/ 	.byte	0x05
	.zero		1


	//   ....[104]....
        /*0764*/ 	.word	0x00003050
        /*0768*/ 	.word	0x000000ff
        /*076c*/ 	.word	0x00000000
        /*0770*/ 	.short	0x010a
        /*0772*/ 	.byte	0x05
	.zero		1


	//   ....[105]....
        /*0774*/ 	.word	0x000030e0
        /*0778*/ 	.word	0x000000ff
        /*077c*/ 	.word	0x00000000
        /*0780*/ 	.short	0x010a
        /*0782*/ 	.byte	0x05
	.zero		1


	//   ....[106]....
        /*0784*/ 	.word	0x00003170
        /*0788*/ 	.word	0x000000ff
        /*078c*/ 	.word	0x00000000
        /*0790*/ 	.short	0x010a
        /*0792*/ 	.byte	0x05
	.zero		1


	//   ....[107]....
        /*0794*/ 	.word	0x00003200
        /*0798*/ 	.word	0x000000ff
        /*079c*/ 	.word	0x00000000
        /*07a0*/ 	.short	0x010a
        /*07a2*/ 	.byte	0x05
	.zero		1


	//   ....[108]....
        /*07a4*/ 	.word	0x00003290
        /*07a8*/ 	.word	0x000000ff
        /*07ac*/ 	.word	0x00000000
        /*07b0*/ 	.short	0x010a
        /*07b2*/ 	.byte	0x05
	.zero		1


	//   ....[109]....
        /*07b4*/ 	.word	0x00003320
        /*07b8*/ 	.word	0x000000ff
        /*07bc*/ 	.word	0x00000000
        /*07c0*/ 	.short	0x010a
        /*07c2*/ 	.byte	0x05
	.zero		1


	//   ....[110]....
        /*07c4*/ 	.word	0x000033b0
        /*07c8*/ 	.word	0x000000ff
        /*07cc*/ 	.word	0x00000000
        /*07d0*/ 	.short	0x010a
        /*07d2*/ 	.byte	0x05
	.zero		1


	//   ....[111]....
        /*07d4*/ 	.word	0x00003450
        /*07d8*/ 	.word	0x00000000
        /*07dc*/ 	.word	0x00000000
        /*07e0*/ 	.short	0x010a
        /*07e2*/ 	.byte	0xff
	.zero		1


	//   ....[112]....
        /*07e4*/ 	.word	0x00003570
        /*07e8*/ 	.word	0x00000000
        /*07ec*/ 	.word	0x00000230
        /*07f0*/ 	.short	0x010a
        /*07f2*/ 	.byte	0xff
	.zero		1


	//   ....[113]....
        /*07f4*/ 	.word	0x000035d0
        /*07f8*/ 	.word	0x00000004
        /*07fc*/ 	.word	0x00000000
        /*0800*/ 	.short	0x0101
        /*0802*/ 	.byte	0xff
	.zero		1


	//   ....[114]....
        /*0804*/ 	.word	0x000035f0
        /*0808*/ 	.word	0x000000ff
        /*080c*/ 	.word	0x000001e0
        /*0810*/ 	.short	0x010a
        /*0812*/ 	.byte	0x05
	.zero		1


	//   ....[115]....
        /*0814*/ 	.word	0x00003710
        /*0818*/ 	.word	0x00000000
        /*081c*/ 	.word	0x000001d0
        /*0820*/ 	.short	0x010a
        /*0822*/ 	.byte	0xff
	.zero		1


	//   ....[116]....
        /*0824*/ 	.word	0x00003820
        /*0828*/ 	.word	0x00000000
        /*082c*/ 	.word	0x00000000
        /*0830*/ 	.short	0x0101
        /*0832*/ 	.byte	0xff
	.zero		1


	//   ....[117]....
        /*0834*/ 	.word	0x000038b0
        /*0838*/ 	.word	0x000000ff
        /*083c*/ 	.word	0x000001e0
        /*0840*/ 	.short	0x0106
        /*0842*/ 	.byte	0x05
	.zero		1


	//   ....[118]....
        /*0844*/ 	.word	0x000038d0
        /*0848*/ 	.word	0x000000ff
        /*084c*/ 	.word	0x000001e0
        /*0850*/ 	.short	0x010a
        /*0852*/ 	.byte	0x05
	.zero		1


	//   ....[119]....
        /*0854*/ 	.word	0x00003960
        /*0858*/ 	.word	0x000000ff
        /*085c*/ 	.word	0x000001e0
        /*0860*/ 	.short	0x0106
        /*0862*/ 	.byte	0x04
	.zero		1


	//   ....[120]....
        /*0864*/ 	.word	0x000039a0
        /*0868*/ 	.word	0x00000000
        /*086c*/ 	.word	0x000001e0
        /*0870*/ 	.short	0x010a
        /*0872*/ 	.byte	0xff
	.zero		1


	//   ....[121]....
        /*0874*/ 	.word	0x00003ea0
        /*0878*/ 	.word	0x00000000
        /*087c*/ 	.word	0x000001d0
        /*0880*/ 	.short	0x010a
        /*0882*/ 	.byte	0xff
	.zero		1


	//   ....[122]....
        /*0884*/ 	.word	0x00003fa0
        /*0888*/ 	.word	0x00000003
        /*088c*/ 	.word	0x00000000
        /*0890*/ 	.short	0x0101
        /*0892*/ 	.byte	0xff
	.zero		1


	//   ....[123]....
        /*0894*/ 	.word	0x00003fb0
        /*0898*/ 	.word	0x000000ff
        /*089c*/ 	.word	0x00000000
        /*08a0*/ 	.short	0x010a
        /*08a2*/ 	.byte	0x04
	.zero		1


	//   ....[124]....
        /*08a4*/ 	.word	0x00004030
        /*08a8*/ 	.word	0x000000ff
        /*08ac*/ 	.word	0x00000210
        /*08b0*/ 	.short	0x010a
        /*08b2*/ 	.byte	0x08
	.zero		1


	//   ....[125]....
        /*08b4*/ 	.word	0x00004110
        /*08b8*/ 	.word	0x000000ff
        /*08bc*/ 	.word	0x00000000
        /*08c0*/ 	.short	0x010a
        /*08c2*/ 	.byte	0x07
	.zero		1


	//   ....[126]....
        /*08c4*/ 	.word	0x00004250
        /*08c8*/ 	.word	0x000000ff
        /*08cc*/ 	.word	0x00000000
        /*08d0*/ 	.short	0x010a
        /*08d2*/ 	.byte	0x04
	.zero		1


	//   ....[127]....
        /*08d4*/ 	.word	0x00004440
        /*08d8*/ 	.word	0x000000ff
        /*08dc*/ 	.word	0x00000000
        /*08e0*/ 	.short	0x010a
        /*08e2*/ 	.byte	0x05
	.zero		1


	//   ....[128]....
        /*08e4*/ 	.word	0x000044d0
        /*08e8*/ 	.word	0x000000ff
        /*08ec*/ 	.word	0x00000000
        /*08f0*/ 	.short	0x010a
        /*08f2*/ 	.byte	0x05
	.zero		1


	//   ....[129]....
        /*08f4*/ 	.word	0x00004560
        /*08f8*/ 	.word	0x000000ff
        /*08fc*/ 	.word	0x00000000
        /*0900*/ 	.short	0x010a
        /*0902*/ 	.byte	0x05
	.zero		1


	//   ....[130]....
        /*0904*/ 	.word	0x000045f0
        /*0908*/ 	.word	0x000000ff
        /*090c*/ 	.word	0x00000000
        /*0910*/ 	.short	0x010a
        /*0912*/ 	.byte	0x07
	.zero		1


	//   ....[131]....
        /*0914*/ 	.word	0x00004a30
        /*0918*/ 	.word	0x00000000
        /*091c*/ 	.word	0x000001d0
        /*0920*/ 	.short	0x010a
        /*0922*/ 	.byte	0xff
	.zero		1


	//   ....[132]....
        /*0924*/ 	.word	0x00004b20
        /*0928*/ 	.word	0x00000000
        /*092c*/ 	.word	0x00000000
        /*0930*/ 	.short	0x0101
        /*0932*/ 	.byte	0xff
	.zero		1


	//   ....[133]....
        /*0934*/ 	.word	0x00004e40
        /*0938*/ 	.word	0x000000ff
        /*093c*/ 	.word	0x000001c8
        /*0940*/ 	.short	0x010a
        /*0942*/ 	.byte	0x06
	.zero		1


	//   ....[134]....
        /*0944*/ 	.word	0x00004fc0
        /*0948*/ 	.word	0x000000ff
        /*094c*/ 	.word	0x000001b8
        /*0950*/ 	.short	0x010a
        /*0952*/ 	.byte	0x06
	.zero		1


	//   ....[135]....
        /*0954*/ 	.word	0x000052f0
        /*0958*/ 	.word	0x000000ff
        /*095c*/ 	.word	0x000001b0
        /*0960*/ 	.short	0x010b
        /*0962*/ 	.byte	0x06
	.zero		1


	//   ....[136]....
        /*0964*/ 	.word	0x00005310
        /*0968*/ 	.word	0x000000ff
        /*096c*/ 	.word	0x00000000
        /*0970*/ 	.short	0x0101
        /*0972*/ 	.byte	0x25
	.zero		1


	//   ....[137]....
        /*0974*/ 	.word	0x00005350
        /*0978*/ 	.word	0x00000000
        /*097c*/ 	.word	0x000001b8
        /*0980*/ 	.short	0x010a
        /*0982*/ 	.byte	0xff
	.zero		1


	//   ....[138]....
        /*0984*/ 	.word	0x000056b0
        /*0988*/ 	.word	0x00000000
        /*098c*/ 	.word	0x000001d0
        /*0990*/ 	.short	0x010a
        /*0992*/ 	.byte	0xff
	.zero		1


	//   ....[139]....
        /*0994*/ 	.word	0x000057c0
        /*0998*/ 	.word	0x00000000
        /*099c*/ 	.word	0x00000000
        /*09a0*/ 	.short	0x0101
        /*09a2*/ 	.byte	0xff
	.zero		1


	//   ....[140]....
        /*09a4*/ 	.word	0x00006170
        /*09a8*/ 	.word	0x000000ff
        /*09ac*/ 	.word	0x000001b0
        /*09b0*/ 	.short	0x010a
        /*09b2*/ 	.byte	0x2b
	.zero		1


	//   ....[141]....
        /*09b4*/ 	.word	0x00006190
        /*09b8*/ 	.word	0x0000005c
        /*09bc*/ 	.word	0x000001f0
        /*09c0*/ 	.short	0x010a
        /*09c2*/ 	.byte	0xff
	.zero		1


	//   ....[142]....
        /*09c4*/ 	.word	0x000062e0
        /*09c8*/ 	.word	0x000000ff
        /*09cc*/ 	.word	0x000001b0
        /*09d0*/ 	.short	0x010a
        /*09d2*/ 	.byte	0x2b
	.zero		1


	//   ....[143]....
        /*09d4*/ 	.word	0x000063c0
        /*09d8*/ 	.word	0x000000ff
        /*09dc*/ 	.word	0x00000000
        /*09e0*/ 	.short	0x0101
        /*09e2*/ 	.byte	0x04
	.zero		1


	//   ....[144]....
        /*09e4*/ 	.word	0x00006420
        /*09e8*/ 	.word	0x0000005c
        /*09ec*/ 	.word	0x000001f0
        /*09f0*/ 	.short	0x010a
        /*09f2*/ 	.byte	0xff
	.zero		1


	//   ....[145]....
        /*09f4*/ 	.word	0x000067f0
        /*09f8*/ 	.word	0x000000ff
        /*09fc*/ 	.word	0x00000000
        /*0a00*/ 	.short	0x0101
        /*0a02*/ 	.byte	0x05
	.zero		1


	//   ....[146]....
        /*0a04*/ 	.word	0x00007080
        /*0a08*/ 	.word	0x00000003
        /*0a0c*/ 	.word	0x00000240
        /*0a10*/ 	.short	0x010a
        /*0a12*/ 	.byte	0xff
	.zero		1


	//   ....[147]....
        /*0a14*/ 	.word	0x000070e0
        /*0a18*/ 	.word	0x00000002
        /*0a1c*/ 	.word	0x000000d8
        /*0a20*/ 	.short	0x010a
        /*0a22*/ 	.byte	0xff
	.zero		1


	//   ....[148]....
        /*0a24*/ 	.word	0x00007140
        /*0a28*/ 	.word	0x00000002
        /*0a2c*/ 	.word	0x000000d8
        /*0a30*/ 	.short	0x010a
        /*0a32*/ 	.byte	0xff
	.zero		1


	//   ....[149]....
        /*0a34*/ 	.word	0x00007190
        /*0a38*/ 	.word	0x00000002
        /*0a3c*/ 	.word	0x000001d0
        /*0a40*/ 	.short	0x010a
        /*0a42*/ 	.byte	0xff
	.zero		1


	//   ....[150]....
        /*0a44*/ 	.word	0x000071f0
        /*0a48*/ 	.word	0x00000000
        /*0a4c*/ 	.word	0x00000000
        /*0a50*/ 	.short	0x010a
        /*0a52*/ 	.byte	0xff
	.zero		1


	//   ....[151]....
        /*0a54*/ 	.word	0x00007250
        /*0a58*/ 	.word	0x00000000
        /*0a5c*/ 	.word	0x00000000
        /*0a60*/ 	.short	0x010a
        /*0a62*/ 	.byte	0xff
	.zero		1


	//   ....[152]....
        /*0a64*/ 	.word	0x000072b0
        /*0a68*/ 	.word	0x00000000
        /*0a6c*/ 	.word	0x00000000
        /*0a70*/ 	.short	0x010a
        /*0a72*/ 	.byte	0xff
	.zero		1


	//   ....[153]....
        /*0a74*/ 	.word	0x00007310
        /*0a78*/ 	.word	0x00000000
        /*0a7c*/ 	.word	0x00000000
        /*0a80*/ 	.short	0x010a
        /*0a82*/ 	.byte	0xff
	.zero		1


	//   ....[154]....
        /*0a84*/ 	.word	0x00007370
        /*0a88*/ 	.word	0x00000000
        /*0a8c*/ 	.word	0x00000000
        /*0a90*/ 	.short	0x010a
        /*0a92*/ 	.byte	0xff
	.zero		1


	//   ....[155]....
        /*0a94*/ 	.word	0x000073d0
        /*0a98*/ 	.word	0x00000000
        /*0a9c*/ 	.word	0x00000000
        /*0aa0*/ 	.short	0x010a
        /*0aa2*/ 	.byte	0xff
	.zero		1


	//   ....[156]....
        /*0aa4*/ 	.word	0x00007430
        /*0aa8*/ 	.word	0x00000000
        /*0aac*/ 	.word	0x00000000
        /*0ab0*/ 	.short	0x010a
        /*0ab2*/ 	.byte	0xff
	.zero		1


	//   ....[157]....
        /*0ab4*/ 	.word	0x00007490
        /*0ab8*/ 	.word	0x00000000
        /*0abc*/ 	.word	0x00000000
        /*0ac0*/ 	.short	0x010a
        /*0ac2*/ 	.byte	0xff
	.zero		1


	//   ....[158]....
        /*0ac4*/ 	.word	0x000074f0
        /*0ac8*/ 	.word	0x00000000
        /*0acc*/ 	.word	0x00000000
        /*0ad0*/ 	.short	0x010a
        /*0ad2*/ 	.byte	0xff
	.zero		1


	//   ....[159]....
        /*0ad4*/ 	.word	0x00007550
        /*0ad8*/ 	.word	0x00000000
        /*0adc*/ 	.word	0x00000000
        /*0ae0*/ 	.short	0x010a
        /*0ae2*/ 	.byte	0xff
	.zero		1


	//   ....[160]....
        /*0ae4*/ 	.word	0x000075b0
        /*0ae8*/ 	.word	0x00000000
        /*0aec*/ 	.word	0x00000000
        /*0af0*/ 	.short	0x010a
        /*0af2*/ 	.byte	0xff
	.zero		1


	//   ....[161]....
        /*0af4*/ 	.word	0x00007610
        /*0af8*/ 	.word	0x00000000
        /*0afc*/ 	.word	0x00000000
        /*0b00*/ 	.short	0x010a
        /*0b02*/ 	.byte	0xff
	.zero		1


	//   ....[162]....
        /*0b04*/ 	.word	0x00007670
        /*0b08*/ 	.word	0x00000000
        /*0b0c*/ 	.word	0x00000000
        /*0b10*/ 	.short	0x010a
        /*0b12*/ 	.byte	0xff
	.zero		1


	//   ....[163]....
        /*0b14*/ 	.word	0x000076d0
        /*0b18*/ 	.word	0x00000000
        /*0b1c*/ 	.word	0x00000000
        /*0b20*/ 	.short	0x010a
        /*0b22*/ 	.byte	0xff
	.zero		1


	//   ....[164]....
        /*0b24*/ 	.word	0x00007730
        /*0b28*/ 	.word	0x00000000
        /*0b2c*/ 	.word	0x00000000
        /*0b30*/ 	.short	0x010a
        /*0b32*/ 	.byte	0xff
	.zero		1


	//   ....[165]....
        /*0b34*/ 	.word	0x00007790
        /*0b38*/ 	.word	0x00000000
        /*0b3c*/ 	.word	0x00000000
        /*0b40*/ 	.short	0x010a
        /*0b42*/ 	.byte	0xff
	.zero		1


	//   ....[166]....
        /*0b44*/ 	.word	0x000077f0
        /*0b48*/ 	.word	0x00000000
        /*0b4c*/ 	.word	0x00000000
        /*0b50*/ 	.short	0x010a
        /*0b52*/ 	.byte	0xff
	.zero		1


	//   ....[167]....
        /*0b54*/ 	.word	0x00007850
        /*0b58*/ 	.word	0x00000000
        /*0b5c*/ 	.word	0x00000000
        /*0b60*/ 	.short	0x010a
        /*0b62*/ 	.byte	0xff
	.zero		1


	//   ....[168]....
        /*0b64*/ 	.word	0x000078b0
        /*0b68*/ 	.word	0x00000000
        /*0b6c*/ 	.word	0x00000000
        /*0b70*/ 	.short	0x010a
        /*0b72*/ 	.byte	0xff
	.zero		1


	//   ....[169]....
        /*0b74*/ 	.word	0x00007910
        /*0b78*/ 	.word	0x00000000
        /*0b7c*/ 	.word	0x00000000
        /*0b80*/ 	.short	0x010a
        /*0b82*/ 	.byte	0xff
	.zero		1


	//   ....[170]....
        /*0b84*/ 	.word	0x00007970
        /*0b88*/ 	.word	0x00000000
        /*0b8c*/ 	.word	0x00000000
        /*0b90*/ 	.short	0x010a
        /*0b92*/ 	.byte	0xff
	.zero		1


	//   ....[171]....
        /*0b94*/ 	.word	0x000079d0
        /*0b98*/ 	.word	0x00000000
        /*0b9c*/ 	.word	0x00000000
        /*0ba0*/ 	.short	0x010a
        /*0ba2*/ 	.byte	0xff
	.zero		1


	//   ....[172]....
        /*0ba4*/ 	.word	0x00007a30
        /*0ba8*/ 	.word	0x00000000
        /*0bac*/ 	.word	0x00000000
        /*0bb0*/ 	.short	0x010a
        /*0bb2*/ 	.byte	0xff
	.zero		1


	//   ....[173]....
        /*0bb4*/ 	.word	0x00007a90
        /*0bb8*/ 	.word	0x00000000
        /*0bbc*/ 	.word	0x00000000
        /*0bc0*/ 	.short	0x010a
        /*0bc2*/ 	.byte	0xff
	.zero		1


	//   ....[174]....
        /*0bc4*/ 	.word	0x00007af0
        /*0bc8*/ 	.word	0x00000000
        /*0bcc*/ 	.word	0x00000000
        /*0bd0*/ 	.short	0x010a
        /*0bd2*/ 	.byte	0xff
	.zero		1


	//   ....[175]....
        /*0bd4*/ 	.word	0x00007b50
        /*0bd8*/ 	.word	0x00000000
        /*0bdc*/ 	.word	0x00000000
        /*0be0*/ 	.short	0x010a
        /*0be2*/ 	.byte	0xff
	.zero		1


	//   ....[176]....
        /*0be4*/ 	.word	0x00007ba0
        /*0be8*/ 	.word	0x00000000
        /*0bec*/ 	.word	0x00000230
        /*0bf0*/ 	.short	0x010a
        /*0bf2*/ 	.byte	0xff
	.zero		1


	//   ....[177]....
        /*0bf4*/ 	.word	0x00007c00
        /*0bf8*/ 	.word	0x00000000
        /*0bfc*/ 	.word	0x000001e0
        /*0c00*/ 	.short	0x010a
        /*0c02*/ 	.byte	0xff
	.zero		1


	//   ....[178]....
        /*0c04*/ 	.word	0x00007c50
        /*0c08*/ 	.word	0x00000000
        /*0c0c*/ 	.word	0x000001d0
        /*0c10*/ 	.short	0x010a
        /*0c12*/ 	.byte	0xff
	.zero		1


	//   ....[179]....
        /*0c14*/ 	.word	0x00007cb0
        /*0c18*/ 	.word	0x00000000
        /*0c1c*/ 	.word	0x000001e0
        /*0c20*/ 	.short	0x010a
        /*0c22*/ 	.byte	0xff
	.zero		1


	//   ....[180]....
        /*0c24*/ 	.word	0x00007d00
        /*0c28*/ 	.word	0x00000000
        /*0c2c*/ 	.word	0x000001d0
        /*0c30*/ 	.short	0x010a
        /*0c32*/ 	.byte	0xff
	.zero		1


	//   ....[181]....
        /*0c34*/ 	.word	0x00007d60
        /*0c38*/ 	.word	0x00000003
        /*0c3c*/ 	.word	0x00000210
        /*0c40*/ 	.short	0x010a
        /*0c42*/ 	.byte	0xff
	.zero		1


	//   ....[182]....
        /*0c44*/ 	.word	0x00007dc0
        /*0c48*/ 	.word	0x00000000
        /*0c4c*/ 	.word	0x00000000
        /*0c50*/ 	.short	0x010a
        /*0c52*/ 	.byte	0xff
	.zero		1


	//   ....[183]....
        /*0c54*/ 	.word	0x00007e20
        /*0c58*/ 	.word	0x00000000
        /*0c5c*/ 	.word	0x00000000
        /*0c60*/ 	.short	0x010a
        /*0c62*/ 	.byte	0xff
	.zero		1


	//   ....[184]....
        /*0c64*/ 	.word	0x00007e80
        /*0c68*/ 	.word	0x00000000
        /*0c6c*/ 	.word	0x00000000
        /*0c70*/ 	.short	0x010a
        /*0c72*/ 	.byte	0xff
	.zero		1


	//   ....[185]....
        /*0c74*/ 	.word	0x00007ee0
        /*0c78*/ 	.word	0x00000000
        /*0c7c*/ 	.word	0x00000000
        /*0c80*/ 	.short	0x010a
        /*0c82*/ 	.byte	0xff
	.zero		1


	//   ....[186]....
        /*0c84*/ 	.word	0x00007f40
        /*0c88*/ 	.word	0x00000000
        /*0c8c*/ 	.word	0x00000000
        /*0c90*/ 	.short	0x010a
        /*0c92*/ 	.byte	0xff
	.zero		1


	//   ....[187]....
        /*0c94*/ 	.word	0x00007f90
        /*0c98*/ 	.word	0x00000000
        /*0c9c*/ 	.word	0x000001d0
        /*0ca0*/ 	.short	0x010a
        /*0ca2*/ 	.byte	0xff
	.zero		1


	//   ....[188]....
        /*0ca4*/ 	.word	0x00007ff0
        /*0ca8*/ 	.word	0x00000000
        /*0cac*/ 	.word	0x000001c8
        /*0cb0*/ 	.short	0x010a
        /*0cb2*/ 	.byte	0xff
	.zero		1


	//   ....[189]....
        /*0cb4*/ 	.word	0x00008050
        /*0cb8*/ 	.word	0x00000003
        /*0cbc*/ 	.word	0x000001b8
        /*0cc0*/ 	.short	0x010a
        /*0cc2*/ 	.byte	0xff
	.zero		1


	//   ....[190]....
        /*0cc4*/ 	.word	0x000080a0
        /*0cc8*/ 	.word	0x00000000
        /*0ccc*/ 	.word	0x000001d0
        /*0cd0*/ 	.short	0x010a
        /*0cd2*/ 	.byte	0xff
	.zero		1


	//   ....[191]....
        /*0cd4*/ 	.word	0x00008100
        /*0cd8*/ 	.word	0x00000000
        /*0cdc*/ 	.word	0x000001b0
        /*0ce0*/ 	.short	0x010a
        /*0ce2*/ 	.byte	0xff
	.zero		1


	//   ....[192]....
        /*0ce4*/ 	.word	0x00008150
        /*0ce8*/ 	.word	0x0000005c
        /*0cec*/ 	.word	0x000001f0
        /*0cf0*/ 	.short	0x010a
        /*0cf2*/ 	.byte	0xff
	.zero		1


	//----- nvinfo : EIATTR_NUM_MBARRIERS
	.align		4
.L_47:
        /*0cf4*/ 	.byte	0x03, 0x38
        /*0cf6*/ 	.short	0x004a


	//----- nvinfo : EIATTR_EXIT_INSTR_OFFSETS
	.align		4
        /*0cf8*/ 	.byte	0x04, 0x1c
        /*0cfa*/ 	.short	(.L_49 - .L_48)


	//   ....[0]....
.L_48:
        /*0cfc*/ 	.word	0x00003480


	//   ....[1]....
        /*0d00*/ 	.word	0x00003970


	//   ....[2]....
        /*0d04*/ 	.word	0x000039d0


	//   ....[3]....
        /*0d08*/ 	.word	0x00004850


	//   ....[4]....
        /*0d0c*/ 	.word	0x00005380


	//   ....[5]....
        /*0d10*/ 	.word	0x000053c0


	//   ....[6]....
        /*0d14*/ 	.word	0x00007070


	//----- nvinfo : EIATTR_MAX_THREADS
	.align		4
.L_49:
        /*0d18*/ 	.byte	0x04, 0x05
        /*0d1a*/ 	.short	(.L_51 - .L_50)
.L_50:
        /*0d1c*/ 	.word	0x00000100
        /*0d20*/ 	.word	0x00000001
        /*0d24*/ 	.word	0x00000001


	//----- nvinfo : EIATTR_CRS_STACK_SIZE
	.align		4
.L_51:
        /*0d28*/ 	.byte	0x04, 0x1e
        /*0d2a*/ 	.short	(.L_53 - .L_52)
.L_52:
        /*0d2c*/ 	.word	0x00000000


	//----- nvinfo : EIATTR_CBANK_PARAM_SIZE
	.align		4
.L_53:
        /*0d30*/ 	.byte	0x03, 0x19
        /*0d32*/ 	.short	0x0800


	//----- nvinfo : EIATTR_PARAM_CBANK
	.align		4
        /*0d34*/ 	.byte	0x04, 0x0a
        /*0d36*/ 	.short	(.L_55 - .L_54)
	.align		4
.L_54:
        /*0d38*/ 	.word	index@(.nv.constant0._ZN7cutlass13device_kernelINS_4gemm6kernel13GemmUniversalIN4cute5tupleIJiiiiEEENS1_10collective13CollectiveMmaINS1_35MainloopSm100TmaUmmaWarpSpecializedILi27ELi2ELi4ENS5_IJNS4_1CILi1EEESB_SB_EEEEENS5_IJNSA_ILi64EEESE_SE_EEENS_12float_e4m3_tENS5_IJlSB_lEEENS_12float_e5m2_tESH_NS4_8TiledMMAINS4_8MMA_AtomIJNS4_10MMA_TraitsINS4_19SM100_MMA_F8F6F4_SSEJSG_SI_fSE_SE_NS4_17integral_constantINS4_4UMMA5MajorELSP_0EEESQ_NSN_INSO_7ScaleInELSR_0EEESS_EEEEEENS4_6LayoutISC_NS5_IJNSA_ILi0EEESW_SW_EEEEENS5_IJNS4_10UnderscoreESZ_SZ_EEEEENS4_13SM90_TMA_LOADENS4_14ComposedLayoutINS4_7SwizzleILi2ELi4ELi3EEENS4_18smem_ptr_flag_bitsILi8EEENSV_INS5_IJNSA_ILi8EEESE_EEENS5_IJSE_SB_EEEEEEEvNS4_8identityES12_S1C_vS1D_EENS_8epilogue10collective18CollectiveEpilogueINS1F_23Sm100TmaWarpSpecializedILi1ELi1ELi32ELb0ELb0EEEJSF_NS5_IJNSV_ISE_SB_EES1K_EEESG_SH_SG_SH_NS1F_6fusion15FusionCallbacksIS1J_NS1M_17LinearCombinationISG_fSG_fLNS_15FloatRoundStyleE2EEESF_S1L_JEEENS4_5SM1004TMEM4LOAD26SM100_TMEM_LOAD_16dp32b32xES12_S1C_NS4_39AutoVectorizingCopyWithAssumedAlignmentILi128EEENS4_14SM90_TMA_STOREES1C_S1X_S1X_EEEvvEEEEvNT_6ParamsE)
        /*0d3c*/ 	.short	0x0380
        /*0d3e*/ 	.short	0x0800


	//----- nvinfo : EIATTR_SW_WAR
	.align		4
.L_55:
        /*0d40*/ 	.byte	0x04, 0x36
        /*0d42*/ 	.short	(.L_57 - .L_56)
.L_56:
        /*0d44*/ 	.word	0x00000008
.L_57:


//--------------------- .nv.callgraph             --------------------------
	.section	.nv.callgraph,"",@"SHT_CUDA_CALLGRAPH"
	.align	4
	.sectionentsize	8
	.align		4
        /*0000*/ 	.word	0x00000000
	.align		4
        /*0004*/ 	.word	0xffffffff
	.align		4
        /*0008*/ 	.word	index@(_ZN7cutlass13device_kernelINS_4gemm6kernel13GemmUniversalIN4cute5tupleIJiiiiEEENS1_10collective13CollectiveMmaINS1_35MainloopSm100TmaUmmaWarpSpecializedILi27ELi2ELi4ENS5_IJNS4_1CILi1EEESB_SB_EEEEENS5_IJNSA_ILi64EEESE_SE_EEENS_12float_e4m3_tENS5_IJlSB_lEEENS_12float_e5m2_tESH_NS4_8TiledMMAINS4_8MMA_AtomIJNS4_10MMA_TraitsINS4_19SM100_MMA_F8F6F4_SSEJSG_SI_fSE_SE_NS4_17integral_constantINS4_4UMMA5MajorELSP_0EEESQ_NSN_INSO_7ScaleInELSR_0EEESS_EEEEEENS4_6LayoutISC_NS5_IJNSA_ILi0EEESW_SW_EEEEENS5_IJNS4_10UnderscoreESZ_SZ_EEEEENS4_13SM90_TMA_LOADENS4_14ComposedLayoutINS4_7SwizzleILi2ELi4ELi3EEENS4_18smem_ptr_flag_bitsILi8EEENSV_INS5_IJNSA_ILi8EEESE_EEENS5_IJSE_SB_EEEEEEEvNS4_8identityES12_S1C_vS1D_EENS_8epilogue10collective18CollectiveEpilogueINS1F_23Sm100TmaWarpSpecializedILi1ELi1ELi32ELb0ELb0EEEJSF_NS5_IJNSV_ISE_SB_EES1K_EEESG_SH_SG_SH_NS1F_6fusion15FusionCallbacksIS1J_NS1M_17LinearCombinationISG_fSG_fLNS_15FloatRoundStyleE2EEESF_S1L_JEEENS4_5SM1004TMEM4LOAD26SM100_TMEM_LOAD_16dp32b32xES12_S1C_NS4_39AutoVectorizingCopyWithAssumedAlignmentILi128EEENS4_14SM90_TMA_STOREES1C_S1X_S1X_EEEvvEEEEvNT_6ParamsE)
	.align		4
        /*000c*/ 	.word	index@(__assertfail)
	.align		4
        /*0010*/ 	.word	0x00000000
	.align		4
        /*0014*/ 	.word	0xfffffffe
	.align		4
        /*0018*/ 	.word	0x00000000
	.align		4
        /*001c*/ 	.word	0xfffffffd
	.align		4
        /*0020*/ 	.word	0x00000000
	.align		4
        /*0024*/ 	.word	0xfffffffc


//--------------------- .nv.constant4             --------------------------
	.section	.nv.constant4,"a",@progbits
	.align	8
	.align		8
.nv.constant4:
        /*0000*/ 	.dword	__assertfail
	.align		8
        /*0008*/ 	.dword	__unnamed_1
	.align		8
        /*0010*/ 	.dword	__unnamed_2
	.align		8
        /*0018*/ 	.dword	_ZN40_INTERNAL_6fb4ca31_4_k_cu_94edeb2a_318464cuda3std3__45__cpo5beginE
	.align		8
        /*0020*/ 	.dword	_ZN40_INTERNAL_6fb4ca31_4_k_cu_94edeb2a_318464cuda3std3__45__cpo3endE
	.align		8
        /*0028*/ 	.dword	_ZN40_INTERNAL_6fb4ca31_4_k_cu_94edeb2a_318464cuda3std3__45__cpo6cbeginE
	.align		8
        /*0030*/ 	.dword	_ZN40_INTERNAL_6fb4ca31_4_k_cu_94edeb2a_318464cuda3std3__45__cpo4cendE
	.align		8
        /*0038*/ 	.dword	_ZN40_INTERNAL_6fb4ca31_4_k_cu_94edeb2a_318464cuda3std3__442_GLOBAL__N__6fb4ca31_4_k_cu_94edeb2a_318466ignoreE
	.align		8
        /*0040*/ 	.dword	_ZN40_INTERNAL_6fb4ca31_4_k_cu_94edeb2a_318464cuda3std3__419piecewise_constructE
	.align		8
        /*0048*/ 	.dword	_ZN40_INTERNAL_6fb4ca31_4_k_cu_94edeb2a_318464cuda3std3__48in_placeE
	.align		8
        /*0050*/ 	.dword	_ZN40_INTERNAL_6fb4ca31_4_k_cu_94edeb2a_318464cuda3std6ranges3__45__cpo4swapE
	.align		8
        /*0058*/ 	.dword	_ZN40_INTERNAL_6fb4ca31_4_k_cu_94edeb2a_318464cuda3std6ranges3__45__cpo9iter_moveE
	.align		8
        /*0060*/ 	.dword	_ZN40_INTERNAL_6fb4ca31_4_k_cu_94edeb2a_318464cute7productE
	.align		8
        /*0068*/ 	.dword	_ZN40_INTERNAL_6fb4ca31_4_k_cu_94edeb2a_318464cute1_E
	.align		8
        /*0070*/ 	.dword	$str$25
	.align		8
        /*0078*/ 	.dword	$str$26
	.align		8
        /*0080*/ 	.dword	$str$27
	.align		8
        /*0088*/ 	.dword	$str$28


//--------------------- .text._ZN7cutlass13device_kernelINS_4gemm6kernel13GemmUniversalIN4cute5tupleIJiiiiEEENS1_10collective13CollectiveMmaINS1_35MainloopSm100TmaUmmaWarpSpecializedILi27ELi2ELi4ENS5_IJNS4_1CILi1EEESB_SB_EEEEENS5_IJNSA_ILi64EEESE_SE_EEENS_12float_e4m3_tENS5_IJlSB_lEEENS_12float_e5m2_tESH_NS4_8TiledMMAINS4_8MMA_AtomIJNS4_10MMA_TraitsINS4_19SM100_MMA_F8F6F4_SSEJSG_SI_fSE_SE_NS4_17integral_constantINS4_4UMMA5MajorELSP_0EEESQ_NSN_INSO_7ScaleInELSR_0EEESS_EEEEEENS4_6LayoutISC_NS5_IJNSA_ILi0EEESW_SW_EEEEENS5_IJNS4_10UnderscoreESZ_SZ_EEEEENS4_13SM90_TMA_LOADENS4_14ComposedLayoutINS4_7SwizzleILi2ELi4ELi3EEENS4_18smem_ptr_flag_bitsILi8EEENSV_INS5_IJNSA_ILi8EEESE_EEENS5_IJSE_SB_EEEEEEEvNS4_8identityES12_S1C_vS1D_EENS_8epilogue10collective18CollectiveEpilogueINS1F_23Sm100TmaWarpSpecializedILi1ELi1ELi32ELb0ELb0EEEJSF_NS5_IJNSV_ISE_SB_EES1K_EEESG_SH_SG_SH_NS1F_6fusion15FusionCallbacksIS1J_NS1M_17LinearCombinationISG_fSG_fLNS_15FloatRoundStyleE2EEESF_S1L_JEEENS4_5SM1004TMEM4LOAD26SM100_TMEM_LOAD_16dp32b32xES12_S1C_NS4_39AutoVectorizingCopyWithAssumedAlignmentILi128EEENS4_14SM90_TMA_STOREES1C_S1X_S1X_EEEvvEEEEvNT_6ParamsE --------------------------
	.section	.text._ZN7cutlass13device_kernelINS_4gemm6kernel13GemmUniversalIN4cute5tupleIJiiiiEEENS1_10collective13CollectiveMmaINS1_35MainloopSm100TmaUmmaWarpSpecializedILi27ELi2ELi4ENS5_IJNS4_1CILi1EEESB_SB_EEEEENS5_IJNSA_ILi64EEESE_SE_EEENS_12float_e4m3_tENS5_IJlSB_lEEENS_12float_e5m2_tESH_NS4_8TiledMMAINS4_8MMA_AtomIJNS4_10MMA_TraitsINS4_19SM100_MMA_F8F6F4_SSEJSG_SI_fSE_SE_NS4_17integral_constantINS4_4UMMA5MajorELSP_0EEESQ_NSN_INSO_7ScaleInELSR_0EEESS_EEEEEENS4_6LayoutISC_NS5_IJNSA_ILi0EEESW_SW_EEEEENS5_IJNS4_10UnderscoreESZ_SZ_EEEEENS4_13SM90_TMA_LOADENS4_14ComposedLayoutINS4_7SwizzleILi2ELi4ELi3EEENS4_18smem_ptr_flag_bitsILi8EEENSV_INS5_IJNSA_ILi8EEESE_EEENS5_IJSE_SB_EEEEEEEvNS4_8identityES12_S1C_vS1D_EENS_8epilogue10collective18CollectiveEpilogueINS1F_23Sm100TmaWarpSpecializedILi1ELi1ELi32ELb0ELb0EEEJSF_NS5_IJNSV_ISE_SB_EES1K_EEESG_SH_SG_SH_NS1F_6fusion15FusionCallbacksIS1J_NS1M_17LinearCombinationISG_fSG_fLNS_15FloatRoundStyleE2EEESF_S1L_JEEENS4_5SM1004TMEM4LOAD26SM100_TMEM_LOAD_16dp32b32xES12_S1C_NS4_39AutoVectorizingCopyWithAssumedAlignmentILi128EEENS4_14SM90_TMA_STOREES1C_S1X_S1X_EEEvvEEEEvNT_6ParamsE,"ax",@progbits
	.align	128
.text._ZN7cutlass13device_kernelINS_4gemm6kernel13GemmUniversalIN4cute5tupleIJiiiiEEENS1_10collective13CollectiveMmaINS1_35MainloopSm100TmaUmmaWarpSpecializedILi27ELi2ELi4ENS5_IJNS4_1CILi1EEESB_SB_EEEEENS5_IJNSA_ILi64EEESE_SE_EEENS_12float_e4m3_tENS5_IJlSB_lEEENS_12float_e5m2_tESH_NS4_8TiledMMAINS4_8MMA_AtomIJNS4_10MMA_TraitsINS4_19SM100_MMA_F8F6F4_SSEJSG_SI_fSE_SE_NS4_17integral_constantINS4_4UMMA5MajorELSP_0EEESQ_NSN_INSO_7ScaleInELSR_0EEESS_EEEEEENS4_6LayoutISC_NS5_IJNSA_ILi0EEESW_SW_EEEEENS5_IJNS4_10UnderscoreESZ_SZ_EEEEENS4_13SM90_TMA_LOADENS4_14ComposedLayoutINS4_7SwizzleILi2ELi4ELi3EEENS4_18smem_ptr_flag_bitsILi8EEENSV_INS5_IJNSA_ILi8EEESE_EEENS5_IJSE_SB_EEEEEEEvNS4_8identityES12_S1C_vS1D_EENS_8epilogue10collective18CollectiveEpilogueINS1F_23Sm100TmaWarpSpecializedILi1ELi1ELi32ELb0ELb0EEEJSF_NS5_IJNSV_ISE_SB_EES1K_EEESG_SH_SG_SH_NS1F_6fusion15FusionCallbacksIS1J_NS1M_17LinearCombinationISG_fSG_fLNS_15FloatRoundStyleE2EEESF_S1L_JEEENS4_5SM1004TMEM4LOAD26SM100_TMEM_LOAD_16dp32b32xES12_S1C_NS4_39AutoVectorizingCopyWithAssumedAlignmentILi128EEENS4_14SM90_TMA_STOREES1C_S1X_S1X_EEEvvEEEEvNT_6ParamsE:
        .type           _ZN7cutlass13device_kernelINS_4gemm6kernel13GemmUniversalIN4cute5tupleIJiiiiEEENS1_10collective13CollectiveMmaINS1_35MainloopSm100TmaUmmaWarpSpecializedILi27ELi2ELi4ENS5_IJNS4_1CILi1EEESB_SB_EEEEENS5_IJNSA_ILi64EEESE_SE_EEENS_12float_e4m3_tENS5_IJlSB_lEEENS_12float_e5m2_tESH_NS4_8TiledMMAINS4_8MMA_AtomIJNS4_10MMA_TraitsINS4_19SM100_MMA_F8F6F4_SSEJSG_SI_fSE_SE_NS4_17integral_constantINS4_4UMMA5MajorELSP_0EEESQ_NSN_INSO_7ScaleInELSR_0EEESS_EEEEEENS4_6LayoutISC_NS5_IJNSA_ILi0EEESW_SW_EEEEENS5_IJNS4_10UnderscoreESZ_SZ_EEEEENS4_13SM90_TMA_LOADENS4_14ComposedLayoutINS4_7SwizzleILi2ELi4ELi3EEENS4_18smem_ptr_flag_bitsILi8EEENSV_INS5_IJNSA_ILi8EEESE_EEENS5_IJSE_SB_EEEEEEEvNS4_8identityES12_S1C_vS1D_EENS_8epilogue10collective18CollectiveEpilogueINS1F_23Sm100TmaWarpSpecializedILi1ELi1ELi32ELb0ELb0EEEJSF_NS5_IJNSV_ISE_SB_EES1K_EEESG_SH_SG_SH_NS1F_6fusion15FusionCallbacksIS1J_NS1M_17LinearCombinationISG_fSG_fLNS_15FloatRoundStyleE2EEESF_S1L_JEEENS4_5SM1004TMEM4LOAD26SM100_TMEM_LOAD_16dp32b32xES12_S1C_NS4_39AutoVectorizingCopyWithAssumedAlignmentILi128EEENS4_14SM90_TMA_STOREES1C_S1X_S1X_EEEvvEEEEvNT_6ParamsE,@function
        .size           _ZN7cutlass13device_kernelINS_4gemm6kernel13GemmUniversalIN4cute5tupleIJiiiiEEENS1_10collective13CollectiveMmaINS1_35MainloopSm100TmaUmmaWarpSpecializedILi27ELi2ELi4ENS5_IJNS4_1CILi1EEESB_SB_EEEEENS5_IJNSA_ILi64EEESE_SE_EEENS_12float_e4m3_tENS5_IJlSB_lEEENS_12float_e5m2_tESH_NS4_8TiledMMAINS4_8MMA_AtomIJNS4_10MMA_TraitsINS4_19SM100_MMA_F8F6F4_SSEJSG_SI_fSE_SE_NS4_17integral_constantINS4_4UMMA5MajorELSP_0EEESQ_NSN_INSO_7ScaleInELSR_0EEESS_EEEEEENS4_6LayoutISC_NS5_IJNSA_ILi0EEESW_SW_EEEEENS5_IJNS4_10UnderscoreESZ_SZ_EEEEENS4_13SM90_TMA_LOADENS4_14ComposedLayoutINS4_7SwizzleILi2ELi4ELi3EEENS4_18smem_ptr_flag_bitsILi8EEENSV_INS5_IJNSA_ILi8EEESE_EEENS5_IJSE_SB_EEEEEEEvNS4_8identityES12_S1C_vS1D_EENS_8epilogue10collective18CollectiveEpilogueINS1F_23Sm100TmaWarpSpecializedILi1ELi1ELi32ELb0ELb0EEEJSF_NS5_IJNSV_ISE_SB_EES1K_EEESG_SH_SG_SH_NS1F_6fusion15FusionCallbacksIS1J_NS1M_17LinearCombinationISG_fSG_fLNS_15FloatRoundStyleE2EEESF_S1L_JEEENS4_5SM1004TMEM4LOAD26SM100_TMEM_LOAD_16dp32b32xES12_S1C_NS4_39AutoVectorizingCopyWithAssumedAlignmentILi128EEENS4_14SM90_TMA_STOREES1C_S1X_S1X_EEEvvEEEEvNT_6ParamsE,(.L_x_198 - _ZN7cutlass13device_kernelINS_4gemm6kernel13GemmUniversalIN4cute5tupleIJiiiiEEENS1_10collective13CollectiveMmaINS1_35MainloopSm100TmaUmmaWarpSpecializedILi27ELi2ELi4ENS5_IJNS4_1CILi1EEESB_SB_EEEEENS5_IJNSA_ILi64EEESE_SE_EEENS_12float_e4m3_tENS5_IJlSB_lEEENS_12float_e5m2_tESH_NS4_8TiledMMAINS4_8MMA_AtomIJNS4_10MMA_TraitsINS4_19SM100_MMA_F8F6F4_SSEJSG_SI_fSE_SE_NS4_17integral_constantINS4_4UMMA5MajorELSP_0EEESQ_NSN_INSO_7ScaleInELSR_0EEESS_EEEEEENS4_6LayoutISC_NS5_IJNSA_ILi0EEESW_SW_EEEEENS5_IJNS4_10UnderscoreESZ_SZ_EEEEENS4_13SM90_TMA_LOADENS4_14ComposedLayoutINS4_7SwizzleILi2ELi4ELi3EEENS4_18smem_ptr_flag_bitsILi8EEENSV_INS5_IJNSA_ILi8EEESE_EEENS5_IJSE_SB_EEEEEEEvNS4_8identityES12_S1C_vS1D_EENS_8epilogue10collective18CollectiveEpilogueINS1F_23Sm100TmaWarpSpecializedILi1ELi1ELi32ELb0ELb0EEEJSF_NS5_IJNSV_ISE_SB_EES1K_EEESG_SH_SG_SH_NS1F_6fusion15FusionCallbacksIS1J_NS1M_17LinearCombinationISG_fSG_fLNS_15FloatRoundStyleE2EEESF_S1L_JEEENS4_5SM1004TMEM4LOAD26SM100_TMEM_LOAD_16dp32b32xES12_S1C_NS4_39AutoVectorizingCopyWithAssumedAlignmentILi128EEENS4_14SM90_TMA_STOREES1C_S1X_S1X_EEEvvEEEEvNT_6ParamsE)
        .other          _ZN7cutlass13device_kernelINS_4gemm6kernel13GemmUniversalIN4cute5tupleIJiiiiEEENS1_10collective13CollectiveMmaINS1_35MainloopSm100TmaUmmaWarpSpecializedILi27ELi2ELi4ENS5_IJNS4_1CILi1EEESB_SB_EEEEENS5_IJNSA_ILi64EEESE_SE_EEENS_12float_e4m3_tENS5_IJlSB_lEEENS_12float_e5m2_tESH_NS4_8TiledMMAINS4_8MMA_AtomIJNS4_10MMA_TraitsINS4_19SM100_MMA_F8F6F4_SSEJSG_SI_fSE_SE_NS4_17integral_constantINS4_4UMMA5MajorELSP_0EEESQ_NSN_INSO_7ScaleInELSR_0EEESS_EEEEEENS4_6LayoutISC_NS5_IJNSA_ILi0EEESW_SW_EEEEENS5_IJNS4_10UnderscoreESZ_SZ_EEEEENS4_13SM90_TMA_LOADENS4_14ComposedLayoutINS4_7SwizzleILi2ELi4ELi3EEENS4_18smem_ptr_flag_bitsILi8EEENSV_INS5_IJNSA_ILi8EEESE_EEENS5_IJSE_SB_EEEEEEEvNS4_8identityES12_S1C_vS1D_EENS_8epilogue10collective18CollectiveEpilogueINS1F_23Sm100TmaWarpSpecializedILi1ELi1ELi32ELb0ELb0EEEJSF_NS5_IJNSV_ISE_SB_EES1K_EEESG_SH_SG_SH_NS1F_6fusion15FusionCallbacksIS1J_NS1M_17LinearCombinationISG_fSG_fLNS_15FloatRoundStyleE2EEESF_S1L_JEEENS4_5SM1004TMEM4LOAD26SM100_TMEM_LOAD_16dp32b32xES12_S1C_NS4_39AutoVectorizingCopyWithAssumedAlignmentILi128EEENS4_14SM90_TMA_STOREES1C_S1X_S1X_EEEvvEEEEvNT_6ParamsE,@"STO_CUDA_ENTRY STV_DEFAULT"
_ZN7cutlass13device_kernelINS_4gemm6kernel13GemmUniversalIN4cute5tupleIJiiiiEEENS1_10collective13CollectiveMmaINS1_35MainloopSm100TmaUmmaWarpSpecializedILi27ELi2ELi4ENS5_IJNS4_1CILi1EEESB_SB_EEEEENS5_IJNSA_ILi64EEESE_SE_EEENS_12float_e4m3_tENS5_IJlSB_lEEENS_12float_e5m2_tESH_NS4_8TiledMMAINS4_8MMA_AtomIJNS4_10MMA_TraitsINS4_19SM100_MMA_F8F6F4_SSEJSG_SI_fSE_SE_NS4_17integral_constantINS4_4UMMA5MajorELSP_0EEESQ_NSN_INSO_7ScaleInELSR_0EEESS_EEEEEENS4_6LayoutISC_NS5_IJNSA_ILi0EEESW_SW_EEEEENS5_IJNS4_10UnderscoreESZ_SZ_EEEEENS4_13SM90_TMA_LOADENS4_14ComposedLayoutINS4_7SwizzleILi2ELi4ELi3EEENS4_18smem_ptr_flag_bitsILi8EEENSV_INS5_IJNSA_ILi8EEESE_EEENS5_IJSE_SB_EEEEEEEvNS4_8identityES12_S1C_vS1D_EENS_8epilogue10collective18CollectiveEpilogueINS1F_23Sm100TmaWarpSpecializedILi1ELi1ELi32ELb0ELb0EEEJSF_NS5_IJNSV_ISE_SB_EES1K_EEESG_SH_SG_SH_NS1F_6fusion15FusionCallbacksIS1J_NS1M_17LinearCombinationISG_fSG_fLNS_15FloatRoundStyleE2EEESF_S1L_JEEENS4_5SM1004TMEM4LOAD26SM100_TMEM_LOAD_16dp32b32xES12_S1C_NS4_39AutoVectorizingCopyWithAssumedAlignmentILi128EEENS4_14SM90_TMA_STOREES1C_S1X_S1X_EEEvvEEEEvNT_6ParamsE:
[----:B------:R-:W1:Y:S01]  /*0000*/  LDC R1, c[0x0][0x37c] ;  /* 0x0000df00ff017b82 */ /* 0x000e620000000800 */
[----:B------:R-:W2:Y:S01]  /*0010*/  S2R R101, SR_TID.X ;  /* 0x0000000000657919 */ /* 0x000ea20000002100 */
[----:B------:R-:W3:Y:S01]  /*0020*/  LDCU.64 UR4, c[0x0][0x890] ;  /* 0x00011200ff0477ac */ /* 0x000ee20008000a00 */
[----:B------:R-:W-:Y:S02]  /*0030*/  PRMT R96, RZ, 0x7610, R96 ;  /* 0x00007610ff607816 */ /* 0x000fe40000000060 */
[----:B------:R-:W-:Y:S01]  /*0040*/  ELECT P5, URZ, PT ;  /* 0x0000000000ff782f */ /* 0x000fe200038a0000 */
[----:B------:R-:W4:Y:S01]  /*0050*/  LDCU.64 UR40, c[0x0][0x358] ;  /* 0x00006b00ff2877ac */ /* 0x000f220008000a00 */
[----:B---3--:R-:W-:-:S04]  /*0060*/  UISETP.NE.U32.AND UP0, UPT, UR4, URZ, UPT ;  /* 0x000000ff0400728c */ /* 0x008fc8000bf05070 */
[----:B------:R-:W-:Y:S01]  /*0070*/  UISETP.NE.AND.EX UP0, UPT, UR5, URZ, UPT, UP0 ;  /* 0x000000ff0500728c */ /* 0x000fe2000bf05300 */
[----:B--2---:R-:W-:-:S05]  /*0080*/  SHF.R.U32.HI R104, RZ, 0x5, R101 ;  /* 0x00000005ff687819 */ /* 0x004fca0000011665 */
[----:B------:R-:W2:Y:S02]  /*0090*/  SHFL.IDX PT, R0, R104, RZ, 0x1f ;  /* 0x00001fff68007589 */ /* 0x000ea400000e0000 */
[----:B--2---:R-:W-:Y:S01]  /*00a0*/  R2UR UR8, R0 ;  /* 0x00000000000872ca */ /* 0x004fe200000e0000 */
[----:B-1--4-:R-:W-:-:S14]  /*00b0*/  BRA.U UP0, `(.L_x_0) ;  /* 0x00000001002c7547 */ /* 0x012fdc000b800000 */
[----:B------:R-:W1:Y:S02]  /*00c0*/  LDCU.64 UR6, c[0x0][0x888] ;  /* 0x00011100ff0677ac */ /* 0x000e640008000a00 */
[----:B-1----:R-:W-:-:S04]  /*00d0*/  UISETP.NE.U32.AND UP0, UPT, UR6, URZ, UPT ;  /* 0x000000ff0600728c */ /* 0x002fc8000bf05070 */
[----:B------:R-:W-:-:S09]  /*00e0*/  UISETP.NE.AND.EX UP0, UPT, UR7, URZ, UPT, UP0 ;  /* 0x000000ff0700728c */ /* 0x000fd2000bf05300 */
[----:B------:R-:W-:Y:S05]  /*00f0*/  BRA.U !UP0, `(.L_x_1) ;  /* 0x0000000108107547 */ /* 0x000fea000b800000 */
[----:B------:R-:W1:Y:S02]  /*0100*/  LDC.64 R2, c[0x0][0x888] ;  /* 0x00022200ff027b82 */ /* 0x000e640000000a00 */
[----:B-1----:R1:W5:Y:S01]  /*0110*/  LDG.E R49, desc[UR40][R2.64] ;  /* 0x0000002802317981 */ /* 0x002362000c1e1900 */
[----:B------:R-:W-:Y:S01]  /*0120*/  HFMA2 R96, -RZ, RZ, 0, 5.9604644775390625e-08 ;  /* 0x00000001ff607431 */ /* 0x000fe200000001ff */
[----:B------:R-:W-:Y:S05]  /*0130*/  BRA `(.L_x_0) ;  /* 0x00000000000c7947 */ /* 0x000fea0003800000 */
.L_x_1:
[----:B------:R-:W1:Y:S01]  /*0140*/  LDCU UR6, c[0x0][0x880] ;  /* 0x00011000ff0677ac */ /* 0x000e620008000800 */
[----:B------:R-:W-:Y:S01]  /*0150*/  HFMA2 R96, -RZ, RZ, 0, 5.9604644775390625e-08 ;  /* 0x00000001ff607431 */ /* 0x000fe200000001ff */
[----:B-1----:R-:W-:-:S07]  /*0160*/  MOV R49, UR6 ;  /* 0x0000000600317c02 */ /* 0x002fce0008000f00 */
.L_x_0:
[----:B------:R-:W2:Y:S02]  /*0170*/  LDCU.64 UR6, c[0x0][0x8b0] ;  /* 0x00011600ff0677ac */ /* 0x000ea40008000a00 */
[----:B--2---:R-:W-:-:S04]  /*0180*/  UISETP.NE.U32.AND UP0, UPT, UR6, URZ, UPT ;  /* 0x000000ff0600728c */ /* 0x004fc8000bf05070 */
[----:B------:R-:W-:-:S09]  /*0190*/  UISETP.NE.AND.EX UP0, UPT, UR7, URZ, UPT, UP0 ;  /* 0x000000ff0700728c */ /* 0x000fd2000bf05300 */
[----:B------:R-:W-:Y:S05]  /*01a0*/  BRA.U UP0, `(.L_x_2) ;  /* 0x0000000100247547 */ /* 0x000fea000b800000 */
[----:B------:R-:W2:Y:S02]  /*01b0*/  LDCU.64 UR6, c[0x0][0x8a8] ;  /* 0x00011500ff0677ac */ /* 0x000ea40008000a00 */
[----:B--2---:R-:W-:-:S04]  /*01c0*/  UISETP.NE.U32.AND UP0, UPT, UR6, URZ, UPT ;  /* 0x000000ff0600728c */ /* 0x004fc8000bf05070 */
[----:B------:R-:W-:-:S09]  /*01d0*/  UISETP.NE.AND.EX UP0, UPT, UR7, URZ, UPT, UP0 ;  /* 0x000000ff0700728c */ /* 0x000fd2000bf05300 */
[----:B------:R-:W-:Y:S05]  /*01e0*/  BRA.U !UP0, `(.L_x_3) ;  /* 0x00000001080c7547 */ /* 0x000fea000b800000 */
[----:B-1----:R-:W1:Y:S02]  /*01f0*/  LDC.64 R2, c[0x0][0x8a8] ;  /* 0x00022a00ff027b82 */ /* 0x002e640000000a00 */
[----:B-1----:R2:W5:Y:S01]  /*0200*/  LDG.E R47, desc[UR40][R2.64] ;  /* 0x00000028022f7981 */ /* 0x002562000c1e1900 */
[----:B------:R-:W-:Y:S05]  /*0210*/  BRA `(.L_x_2) ;  /* 0x0000000000087947 */ /* 0x000fea0003800000 */
.L_x_3:
[----:B------:R-:W2:Y:S02]  /*0220*/  LDCU UR6, c[0x0][0x8a0] ;  /* 0x00011400ff0677ac */ /* 0x000ea40008000800 */
[----:B--2---:R-:W-:Y:S02]  /*0230*/  MOV R47, UR6 ;  /* 0x00000006002f7c02 */ /* 0x004fe40008000f00 */
.L_x_2:
[----:B------:R-:W-:Y:S01]  /*0240*/  IMAD.U32 R0, RZ, RZ, UR8 ;  /* 0x00000008ff007e24 */ /* 0x000fe2000f8e00ff */
[----:B------:R-:W-:Y:S04]  /*0250*/  BSSY.RECONVERGENT B0, `(.L_x_4) ;  /* 0x000000c000007945 */ /* 0x000fe80003800200 */
[C---:B------:R-:W-:Y:S02]  /*0260*/  ISETP.NE.OR P1, PT, R0.reuse, 0x1, !P5 ;  /* 0x000000010000780c */ /* 0x040fe40006f25670 */
[----:B------:R-:W-:-:S11]  /*0270*/  ISETP.NE.OR P0, PT, R0, 0x3, !P5 ;  /* 0x000000030000780c */ /* 0x000fd60006f05670 */
[----:B------:R-:W-:Y:S05]  /*0280*/  @P1 BRA `(.L_x_5) ;  /* 0x0000000000201947 */ /* 0x000fea0003800000 */
[----:B------:R-:W3:Y:S02]  /*0290*/  LDCU.64 UR6, c[0x0][0x348] ;  /* 0x00006900ff0677ac */ /* 0x000ee40008000a00 */
[----:B---3--:R-:W-:Y:S02]  /*02a0*/  UIADD3 UR10, UP1, UPT, UR6, 0x80, URZ ;  /* 0x00000080060a7890 */ /* 0x008fe4000ff3e0ff */
[----:B------:R-:W-:Y:S02]  /*02b0*/  UIADD3 UR6, UP0, UPT, UR6, 0x180, URZ ;  /* 0x0000018006067890 */ /* 0x000fe4000ff1e0ff */
[----:B------:R-:W-:Y:S02]  /*02c0*/  UIADD3.X UR11, UPT, UPT, URZ, UR7, URZ, UP1, !UPT ;  /* 0x00000007ff0b7290 */ /* 0x000fe40008ffe4ff */
[----:B------:R-:W-:-:S07]  /*02d0*/  UIADD3.X UR7, UPT, UPT, URZ, UR7, URZ, UP0, !UPT ;  /* 0x00000007ff077290 */ /* 0x000fce00087fe4ff */
[----:B------:R3:W-:Y:S02]  /*02e0*/  UTMACCTL.PF [UR10] ;  /* 0x000000000a0079b9 */ /* 0x0007e40008040000 */
[----:B------:R3:W-:Y:S02]  /*02f0*/  UTMACCTL.PF [UR6] ;  /* 0x00000000060079b9 */ /* 0x0007e40008040000 */
[----:B---3--:R-:W-:Y:S01]  /*0300*/  NOP ;  /* 0x0000000000007918 */ /* 0x008fe20000000000 */
.L_x_5:
[----:B------:R-:W-:Y:S05]  /*0310*/  BSYNC.RECONVERGENT B0 ;  /* 0x0000000000007941 */ /* 0x000fea0003800200 */
.L_x_4:
[----:B------:R-:W-:Y:S04]  /*0320*/  BSSY.RECONVERGENT B0, `(.L_x_6) ;  /* 0x000000a000007945 */ /* 0x000fe80003800200 */
        /* <DEDUP_REMOVED lines=9> */
.L_x_7:
[----:B------:R-:W-:Y:S05]  /*03c0*/  BSYNC.RECONVERGENT B0 ;  /* 0x0000000000007941 */ /* 0x000fea0003800200 */
.L_x_6:
[----:B------:R-:W3:Y:S01]  /*03d0*/  LDCU.64 UR6, c[0x0][0x888] ;  /* 0x00011100ff0677ac */ /* 0x000ee20008000a00 */
[----:B------:R-:W-:Y:S02]  /*03e0*/  UISETP.EQ.U32.AND UP1, UPT, UR4, URZ, UPT ;  /* 0x000000ff0400728c */ /* 0x000fe4000bf22070 */
[----:B------:R-:W-:Y:S02]  /*03f0*/  UPLOP3.LUT UP2, UPT, UPT, UPT, UPT, 0x80, 0x8 ;  /* 0x000000000008789c */ /* 0x000fe40003f4f070 */
[----:B---3--:R-:W-:-:S04]  /*0400*/  UISETP.NE.U32.AND UP0, UPT, UR6, URZ, UPT ;  /* 0x000000ff0600728c */ /* 0x008fc8000bf05070 */
[----:B------:R-:W-:-:S04]  /*0410*/  UISETP.NE.AND.EX UP0, UPT, UR7, URZ, UPT, UP0 ;  /* 0x000000ff0700728c */ /* 0x000fc8000bf05300 */
[----:B------:R-:W-:-:S04]  /*0420*/  UISETP.EQ.OR.EX UP3, UPT, UR5, URZ, !UP0, UP1 ;  /* 0x000000ff0500728c */ /* 0x000fc8000c762710 */
[----:B------:R-:W-:-:S05]  /*0430*/  UP2UR UR44, UPR, URZ, 0x8 ;  /* 0x00000008ff2c7883 */ /* 0x000fca0008000000 */
[----:B------:R-:W-:Y:S07]  /*0440*/  BRA.U !UP3, `(.L_x_8) ;  /* 0x000000010b207547 */ /* 0x000fee000b800000 */
[----:B------:R-:W-:Y:S01]  /*0450*/  UISETP.NE.U32.AND UP2, UPT, UR4, URZ, UPT ;  /* 0x000000ff0400728c */ /* 0x000fe2000bf45070 */
[----:B-----5:R-:W-:Y:S01]  /*0460*/  FSETP.NEU.AND P0, PT, R49, RZ, PT ;  /* 0x000000ff3100720b */ /* 0x020fe20003f0d000 */
[----:B------:R-:W-:Y:S02]  /*0470*/  USEL UR4, URZ, 0xffffffff, UP0 ;  /* 0xffffffffff047887 */ /* 0x000fe40008000000 */
[----:B------:R-:W-:-:S10]  /*0480*/  UISETP.NE.AND.EX UP2, UPT, UR5, URZ, UPT, UP2 ;  /* 0x000000ff0500728c */ /* 0x000fd4000bf45320 */
[----:B------:R-:W-:Y:S01]  /*0490*/  VOTEU.ANY UP1, P0 ;  /* 0x0000000000ff7886 */ /* 0x000fe20000020100 */
[----:B------:R-:W-:-:S04]  /*04a0*/  @!UP2 USEL UR4, URZ, 0xffffffff, UP1 ;  /* 0xffffffffff04a887 */ /* 0x000fc80008800000 */
[----:B------:R-:W-:-:S04]  /*04b0*/  ULOP3.LUT UR4, UR4, 0x1, URZ, 0xc0, !UPT ;  /* 0x0000000104047892 */ /* 0x000fc8000f8ec0ff */
[----:B------:R-:W-:-:S11]  /*04c0*/  UISETP.NE.U32.AND UP2, UPT, UR4, 0x1, UPT ;  /* 0x000000010400788c */ /* 0x000fd6000bf45070 */
.L_x_8:
[----:B-12---:R-:W1:Y:S01]  /*04d0*/  SHFL.IDX PT, R2, R104, RZ, 0x1f ;  /* 0x00001fff68027589 */ /* 0x006e6200000e0000 */
[----:B------:R-:W-:-:S04]  /*04e0*/  UISETP.NE.AND UP1, UPT, UR8, 0x2, UPT ;  /* 0x000000020800788c */ /* 0x000fc8000bf25270 */
[----:B------:R-:W-:Y:S01]  /*04f0*/  USEL UR13, URZ, 0x1, UP1 ;  /* 0x00000001ff0d7887 */ /* 0x000fe20008800000 */
[----:B-1----:R-:W-:-:S13]  /*0500*/  ISETP.NE.AND P0, PT, R2, RZ, PT ;  /* 0x000000ff0200720c */ /* 0x002fda0003f05270 */
[----:B------:R-:W-:Y:S05]  /*0510*/  @P0 BRA `(.L_x_9) ;  /* 0x00000004000c0947 */ /* 0x000fea0003800000 */
[----:B------:R-:W-:Y:S01]  /*0520*/  ELECT P0, URZ, PT ;  /* 0x0000000000ff782f */ /* 0x000fe20003800000 */
[----:B------:R-:W-:-:S12]  /*0530*/  BSSY.RECONVERGENT B0, `(.L_x_9) ;  /* 0x0000041000007945 */ /* 0x000fd80003800200 */
[----:B------:R-:W-:Y:S05]  /*0540*/  @!P0 BRA `(.L_x_10) ;  /* 0x0000000000fc8947 */ /* 0x000fea0003800000 */
[----:B------:R-:W1:Y:S01]  /*0550*/  S2UR UR5, SR_CgaCtaId ;  /* 0x00000000000579c3 */ /* 0x000e620000008800 */
[----:B------:R-:W-:Y:S01]  /*0560*/  UMOV UR6, 0x400 ;  /* 0x0000040000067882 */ /* 0x000fe20000000000 */
[----:B------:R-:W-:Y:S01]  /*0570*/  UMOV UR4, 0x1 ;  /* 0x0000000100047882 */ /* 0x000fe20000000000 */
[----:B-1----:R-:W-:Y:S02]  /*0580*/  ULEA UR5, UR5, UR6, 0x18 ;  /* 0x0000000605057291 */ /* 0x002fe4000f8ec0ff */
[----:B------:R-:W-:-:S04]  /*0590*/  UIADD3 UR6, UPT, UPT, -UR4, 0x100000, URZ ;  /* 0x0010000004067890 */ /* 0x000fc8000fffe1ff */
[----:B------:R-:W-:Y:S02]  /*05a0*/  USHF.L.U32 UR7, UR6, 0xb, URZ ;  /* 0x0000000b06077899 */ /* 0x000fe400080006ff */
[----:B------:R-:W-:Y:S01]  /*05b0*/  USHF.L.U32 UR6, UR6, 0x1, URZ ;  /* 0x0000000106067899 */ /* 0x000fe200080006ff */
[----:B------:R-:W1:Y:S11]  /*05c0*/  FENCE.VIEW.ASYNC.S ;  /* 0x00000000000073c6 */ /* 0x000e760000000000 */
[----:B-1----:R1:W2:Y:S01]  /*05d0*/  SYNCS.EXCH.64 URZ, [UR5], UR6 ;  /* 0x0000000605ff75b2 */ /* 0x0022a20008000100 */
[----:B------:R1:W3:Y:S01]  /*05e0*/  SYNCS.EXCH.64 URZ, [UR5+0xd8], UR6 ;  /* 0x0000d80605ff75b2 */ /* 0x0002e20008000100 */
[----:B------:R1:W4:Y:S01]  /*05f0*/  SYNCS.EXCH.64 URZ, [UR5+0x8], UR6 ;  /* 0x0000080605ff75b2 */ /* 0x0003220008000100 */
[----:B------:R1:W1:Y:S01]  /*0600*/  SYNCS.EXCH.64 URZ, [UR5+0xe0], UR6 ;  /* 0x0000e00605ff75b2 */ /* 0x0002620008000100 */
        /* <DEDUP_REMOVED lines=50> */
[----:B--234-:R-:W-:Y:S01]  /*0930*/  NOP ;  /* 0x0000000000007918 */ /* 0x01cfe20000000000 */
.L_x_10:
[----:B-1----:R-:W-:Y:S05]  /*0940*/  BSYNC.RECONVERGENT B0 ;  /* 0x0000000000007941 */ /* 0x002fea0003800200 */
.L_x_9:
[----:B------:R-:W1:Y:S01]  /*0950*/  SHFL.IDX PT, R2, R104, RZ, 0x1f ;  /* 0x00001fff68027589 */ /* 0x000e6200000e0000 */
[----:B------:R-:W-:Y:S01]  /*0960*/  NOP ;  /* 0x0000000000007918 */ /* 0x000fe20000000000 */
[----:B-1----:R-:W-:-:S13]  /*0970*/  ISETP.NE.AND P0, PT, R2, 0x1, PT ;  /* 0x000000010200780c */ /* 0x002fda0003f05270 */
[----:B------:R-:W-:Y:S05]  /*0980*/  @P0 BRA `(.L_x_11) ;  /* 0x0000000000400947 */ /* 0x000fea0003800000 */
[----:B------:R-:W1:Y:S01]  /*0990*/  S2UR UR6, SR_CgaCtaId ;  /* 0x00000000000679c3 */ /* 0x000e620000008800 */
[----:B------:R-:W-:Y:S01]  /*09a0*/  UMOV UR7, 0x400 ;  /* 0x0000040000077882 */ /* 0x000fe20000000000 */
[----:B------:R-:W-:Y:S01]  /*09b0*/  UMOV UR5, 0x20 ;  /* 0x0000002000057882 */ /* 0x000fe20000000000 */
[----:B------:R-:W-:Y:S01]  /*09c0*/  UMOV UR4, 0x80 ;  /* 0x0000008000047882 */ /* 0x000fe20000000000 */
[----:B------:R-:W-:-:S04]  /*09d0*/  UIADD3 UR10, UPT, UPT, -UR5, 0x100000, URZ ;  /* 0x00100000050a7890 */ /* 0x000fc8000fffe1ff */
[----:B------:R-:W-:Y:S02]  /*09e0*/  USHF.L.U32 UR11, UR10, 0xb, URZ ;  /* 0x0000000b0a0b7899 */ /* 0x000fe400080006ff */
[----:B------:R-:W-:Y:S02]  /*09f0*/  USHF.L.U32 UR10, UR10, 0x1, URZ ;  /* 0x000000010a0a7899 */ /* 0x000fe400080006ff */
[----:B------:R-:W-:-:S04]  /*0a00*/  UIADD3 UR4, UPT, UPT, -UR4, 0x100000, URZ ;  /* 0x0010000004047890 */ /* 0x000fc8000fffe1ff */
[----:B------:R-:W-:Y:S02]  /*0a10*/  USHF.L.U32 UR5, UR4, 0xb, URZ ;  /* 0x0000000b04057899 */ /* 0x000fe400080006ff */
[----:B------:R-:W-:Y:S01]  /*0a20*/  USHF.L.U32 UR4, UR4, 0x1, URZ ;  /* 0x0000000104047899 */ /* 0x000fe200080006ff */
[----:B------:R-:W-:Y:S01]  /*0a30*/  ELECT P0, URZ, PT ;  /* 0x0000000000ff782f */ /* 0x000fe20003800000 */
[----:B-1----:R-:W-:Y:S01]  /*0a40*/  ULEA UR6, UR6, UR7, 0x18 ;  /* 0x0000000706067291 */ /* 0x002fe2000f8ec0ff */
[----:B------:R-:W1:Y:S11]  /*0a50*/  FENCE.VIEW.ASYNC.S ;  /* 0x00000000000073c6 */ /* 0x000e760000000000 */
[----:B-1----:R1:W2:Y:S01]  /*0a60*/  SYNCS.EXCH.64 URZ, [UR6+0x1b0], UR10 ;  /* 0x0001b00a06ff75b2 */ /* 0x0022a20008000100 */
[----:B------:R1:W3:Y:S01]  /*0a70*/  SYNCS.EXCH.64 URZ, [UR6+0x1b8], UR4 ;  /* 0x0001b80406ff75b2 */ /* 0x0002e20008000100 */
[----:B------:R-:W-:Y:S01]  /*0a80*/  NOP ;  /* 0x0000000000007918 */ /* 0x000fe20000000000 */
.L_x_11:
[----:B------:R-:W4:Y:S01]  /*0a90*/  SHFL.IDX PT, R2, R104, RZ, 0x1f ;  /* 0x00001fff68027589 */ /* 0x000f2200000e0000 */
[----:B------:R-:W-:Y:S01]  /*0aa0*/  NOP ;  /* 0x0000000000007918 */ /* 0x000fe20000000000 */
[----:B----4-:R-:W-:-:S13]  /*0ab0*/  ISETP.NE.AND P0, PT, R2, 0x3, PT ;  /* 0x000000030200780c */ /* 0x010fda0003f05270 */
[----:B------:R-:W-:Y:S05]  /*0ac0*/  @P0 BRA `(.L_x_12) ;  /* 0x0000000000300947 */ /* 0x000fea0003800000 */
[----:B-1----:R-:W1:Y:S01]  /*0ad0*/  S2UR UR5, SR_CgaCtaId ;  /* 0x00000000000579c3 */ /* 0x002e620000008800 */
[----:B------:R-:W-:Y:S01]  /*0ae0*/  UMOV UR6, 0x400 ;  /* 0x0000040000067882 */ /* 0x000fe20000000000 */
[----:B------:R-:W-:Y:S01]  /*0af0*/  UMOV UR4, 0x20 ;  /* 0x0000002000047882 */ /* 0x000fe20000000000 */
[----:B------:R-:W-:Y:S01]  /*0b00*/  ELECT P0, URZ, PT ;  /* 0x0000000000ff782f */ /* 0x000fe20003800000 */
[----:B-1----:R-:W-:Y:S02]  /*0b10*/  ULEA UR5, UR5, UR6, 0x18 ;  /* 0x0000000605057291 */ /* 0x002fe4000f8ec0ff */
[----:B------:R-:W-:-:S04]  /*0b20*/  UIADD3 UR6, UPT, UPT, -UR4, 0x100000, URZ ;  /* 0x0010000004067890 */ /* 0x000fc8000fffe1ff */
[----:B------:R-:W-:Y:S02]  /*0b30*/  USHF.L.U32 UR7, UR6, 0xb, URZ ;  /* 0x0000000b06077899 */ /* 0x000fe400080006ff */
[----:B------:R-:W-:Y:S01]  /*0b40*/  USHF.L.U32 UR6, UR6, 0x1, URZ ;  /* 0x0000000106067899 */ /* 0x000fe200080006ff */
[----:B------:R-:W1:Y:S11]  /*0b50*/  FENCE.VIEW.ASYNC.S ;  /* 0x00000000000073c6 */ /* 0x000e760000000000 */
[----:B-1----:R4:W1:Y:S01]  /*0b60*/  SYNCS.EXCH.64 URZ, [UR5+0x1c0], UR6 ;  /* 0x0001c00605ff75b2 */ /* 0x0028620008000100 */
[----:B------:R4:W1:Y:S02]  /*0b70*/  SYNCS.EXCH.64 URZ, [UR5+0x1c8], UR6 ;  /* 0x0001c80605ff75b2 */ /* 0x0008640008000100 */
[----:B----4-:R-:W-:Y:S01]  /*0b80*/  NOP ;  /* 0x0000000000007918 */ /* 0x010fe20000000000 */
.L_x_12:
[----:B------:R-:W4:Y:S01]  /*0b90*/  SHFL.IDX PT, R2, R104, RZ, 0x1f ;  /* 0x00001fff68027589 */ /* 0x000f2200000e0000 */
[----:B------:R-:W-:Y:S01]  /*0ba0*/  NOP ;  /* 0x0000000000007918 */ /* 0x000fe20000000000 */
[----:B----4-:R-:W-:-:S13]  /*0bb0*/  ISETP.NE.AND P0, PT, R2, 0x4, PT ;  /* 0x000000040200780c */ /* 0x010fda0003f05270 */
[----:B------:R-:W-:Y:S05]  /*0bc0*/  @P0 BRA `(.L_x_13) ;  /* 0x00000000004c0947 */ /* 0x000fea0003800000 */
[----:B-1----:R-:W1:Y:S01]  /*0bd0*/  S2UR UR5, SR_CgaCtaId ;  /* 0x00000000000579c3 */ /* 0x002e620000008800 */
[----:B------:R-:W-:Y:S01]  /*0be0*/  UMOV UR7, 0x100 ;  /* 0x0000010000077882 */ /* 0x000fe20000000000 */
[----:B------:R-:W-:Y:S01]  /*0bf0*/  UMOV UR6, 0x400 ;  /* 0x0000040000067882 */ /* 0x000fe20000000000 */
[----:B------:R-:W-:Y:S01]  /*0c00*/  USEL UR7, UR7, 0xe0, UP2 ;  /* 0x000000e007077887 */ /* 0x000fe20009000000 */
[----:B------:R-:W-:Y:S01]  /*0c10*/  UMOV UR4, 0x1 ;  /* 0x0000000100047882 */ /* 0x000fe20000000000 */
[----:B------:R-:W-:Y:S01]  /*0c20*/  ELECT P0, URZ, PT ;  /* 0x0000000000ff782f */ /* 0x000fe20003800000 */
[----:B------:R-:W-:-:S04]  /*0c30*/  UIADD3 UR10, UPT, UPT, -UR4, 0x100000, URZ ;  /* 0x00100000040a7890 */ /* 0x000fc8000fffe1ff */
[----:B------:R-:W-:Y:S02]  /*0c40*/  USHF.L.U32 UR11, UR10, 0xb, URZ ;  /* 0x0000000b0a0b7899 */ /* 0x000fe400080006ff */
[----:B------:R-:W-:Y:S02]  /*0c50*/  USHF.L.U32 UR10, UR10, 0x1, URZ ;  /* 0x000000010a0a7899 */ /* 0x000fe400080006ff */
[----:B-1----:R-:W-:Y:S02]  /*0c60*/  ULEA UR5, UR5, UR6, 0x18 ;  /* 0x0000000605057291 */ /* 0x002fe4000f8ec0ff */
[----:B------:R-:W-:-:S04]  /*0c70*/  UIADD3 UR6, UPT, UPT, -UR7, 0x100000, URZ ;  /* 0x0010000007067890 */ /* 0x000fc8000fffe1ff */
[----:B------:R-:W-:Y:S02]  /*0c80*/  USHF.L.U32 UR7, UR6, 0xb, URZ ;  /* 0x0000000b06077899 */ /* 0x000fe400080006ff */
[----:B------:R-:W-:Y:S01]  /*0c90*/  USHF.L.U32 UR6, UR6, 0x1, URZ ;  /* 0x0000000106067899 */ /* 0x000fe200080006ff */
[----:B------:R-:W1:Y:S03]  /*0ca0*/  FENCE.VIEW.ASYNC.S ;  /* 0x00000000000073c6 */ /* 0x000e660000000000 */
[----:B-1----:R4:W1:Y:S08]  /*0cb0*/  SYNCS.EXCH.64 URZ, [UR5+0x1d0], UR10 ;  /* 0x0001d00a05ff75b2 */ /* 0x0028700008000100 */
[----:B------:R4:W1:Y:S01]  /*0cc0*/  SYNCS.EXCH.64 URZ, [UR5+0x1e0], UR6 ;  /* 0x0001e00605ff75b2 */ /* 0x0008620008000100 */
[----:B------:R4:W1:Y:S01]  /*0cd0*/  SYNCS.EXCH.64 URZ, [UR5+0x1d8], UR10 ;  /* 0x0001d80a05ff75b2 */ /* 0x0008620008000100 */
[----:B------:R4:W1:Y:S02]  /*0ce0*/  SYNCS.EXCH.64 URZ, [UR5+0x1e8], UR6 ;  /* 0x0001e80605ff75b2 */ /* 0x0008640008000100 */
[----:B----4-:R-:W-:Y:S01]  /*0cf0*/  NOP ;  /* 0x0000000000007918 */ /* 0x010fe20000000000 */
.L_x_13:
[----:B------:R-:W4:Y:S01]  /*0d00*/  SHFL.IDX PT, R2, R104, RZ, 0x1f ;  /* 0x00001fff68027589 */ /* 0x000f2200000e0000 */
[----:B------:R-:W-:Y:S01]  /*0d10*/  NOP ;  /* 0x0000000000007918 */ /* 0x000fe20000000000 */
[----:B----4-:R-:W-:-:S13]  /*0d20*/  ISETP.NE.AND P0, PT, R2, 0x5, PT ;  /* 0x000000050200780c */ /* 0x010fda0003f05270 */
[----:B------:R-:W-:Y:S05]  /*0d30*/  @P0 BRA `(.L_x_14) ;  /* 0x0000000000580947 */ /* 0x000fea0003800000 */
[----:B-1----:R-:W1:Y:S01]  /*0d40*/  S2UR UR6, SR_CgaCtaId ;  /* 0x00000000000679c3 */ /* 0x002e620000008800 */
        /* <DEDUP_REMOVED lines=12> */
[----:B-1----:R4:W1:Y:S01]  /*0e10*/  SYNCS.EXCH.64 URZ, [UR6+0x1f0], UR10 ;  /* 0x0001f00a06ff75b2 */ /* 0x0028620008000100 */
[----:B------:R4:W1:Y:S01]  /*0e20*/  SYNCS.EXCH.64 URZ, [UR6+0x210], UR4 ;  /* 0x0002100406ff75b2 */ /* 0x0008620008000100 */
[----:B------:R4:W1:Y:S01]  /*0e30*/  SYNCS.EXCH.64 URZ, [UR6+0x1f8], UR10 ;  /* 0x0001f80a06ff75b2 */ /* 0x0008620008000100 */
[----:B------:R4:W1:Y:S01]  /*0e40*/  SYNCS.EXCH.64 URZ, [UR6+0x218], UR4 ;  /* 0x0002180406ff75b2 */ /* 0x0008620008000100 */
[----:B------:R4:W1:Y:S01]  /*0e50*/  SYNCS.EXCH.64 URZ, [UR6+0x200], UR10 ;  /* 0x0002000a06ff75b2 */ /* 0x0008620008000100 */
[----:B------:R4:W1:Y:S01]  /*0e60*/  SYNCS.EXCH.64 URZ, [UR6+0x220], UR4 ;  /* 0x0002200406ff75b2 */ /* 0x0008620008000100 */
[----:B------:R4:W1:Y:S01]  /*0e70*/  SYNCS.EXCH.64 URZ, [UR6+0x208], UR10 ;  /* 0x0002080a06ff75b2 */ /* 0x0008620008000100 */
[----:B------:R4:W1:Y:S02]  /*0e80*/  SYNCS.EXCH.64 URZ, [UR6+0x228], UR4 ;  /* 0x0002280406ff75b2 */ /* 0x0008640008000100 */
[----:B----4-:R-:W-:Y:S01]  /*0e90*/  NOP ;  /* 0x0000000000007918 */ /* 0x010fe20000000000 */
.L_x_14:
        /* <DEDUP_REMOVED lines=14> */
[----:B------:R4:W1:Y:S01]  /*0f80*/  SYNCS.EXCH.64 URZ, [UR5+0x240], UR6 ;  /* 0x0002400605ff75b2 */ /* 0x0008620008000100 */
[----:B------:R4:W1:Y:S01]  /*0f90*/  SYNCS.EXCH.64 URZ, [UR5+0x238], UR6 ;  /* 0x0002380605ff75b2 */ /* 0x0008620008000100 */
[----:B------:R4:W1:Y:S02]  /*0fa0*/  SYNCS.EXCH.64 URZ, [UR5+0x248], UR6 ;  /* 0x0002480605ff75b2 */ /* 0x0008640008000100 */
[----:B----4-:R-:W-:Y:S01]  /*0fb0*/  NOP ;  /* 0x0000000000007918 */ /* 0x010fe20000000000 */
.L_x_15:
[----:B-1----:R-:W1:Y:S01]  /*0fc0*/  S2UR UR5, SR_CTAID.X ;  /* 0x00000000000579c3 */ /* 0x002e620000002500 */
[----:B------:R-:W-:-:S05]  /*0fd0*/  CS2R.32 R97, SR_CgaSize ;  /* 0x0000000000617805 */ /* 0x000fca0000008a00 */
[----:B------:R-:W-:-:S05]  /*0fe0*/  IMAD R97, R97, -0xa0, RZ ;  /* 0xffffff6061617824 */ /* 0x000fca00078e02ff */
[----:B------:R-:W-:-:S14]  /*0ff0*/  R2UR UR7, R97 ;  /* 0x00000000610772ca */ /* 0x000fdc00000e0000 */
[----:B------:R-:W4:Y:S01]  /*1000*/  LDCU UR7, c[0x0][UR7+0x2b0] ;  /* 0x00005600070777ac */ /* 0x000f220008000800 */
[----:B------:R-:W-:Y:S01]  /*1010*/  NOP ;  /* 0x0000000000007918 */ /* 0x000fe20000000000 */
[----:B------:R-:W-:-:S05]  /*1020*/  CS2R.32 R97, SR_CgaSize ;  /* 0x0000000000617805 */ /* 0x000fca0000008a00 */
[----:B------:R-:W-:-:S05]  /*1030*/  IMAD R97, R97, -0xa0, RZ ;  /* 0xffffff6061617824 */ /* 0x000fca00078e02ff */
[----:B------:R-:W-:-:S14]  /*1040*/  R2UR UR6, R97 ;  /* 0x00000000610672ca */ /* 0x000fdc00000e0000 */
[----:B------:R-:W2:Y:S01]  /*1050*/  LDCU UR6, c[0x0][UR6+0x2b4] ;  /* 0x00005680060677ac */ /* 0x000ea20008000800 */
[----:B------:R-:W3:Y:S08]  /*1060*/  S2UR UR4, SR_CTAID.Y ;  /* 0x00000000000479c3 */ /* 0x000ef00000002600 */
[----:B------:R-:W2:Y:S01]  /*1070*/  LDC R9, c[0x0][0xb24] ;  /* 0x0002c900ff097b82 */ /* 0x000ea20000000800 */
[----:B-1----:R-:W-:-:S02]  /*1080*/  I2FP.F32.U32 R5, UR5 ;  /* 0x0000000500057c45 */ /* 0x002fc40008201000 */
[----:B------:R-:W-:-:S05]  /*1090*/  CS2R.32 R3, SR_CgaSize ;  /* 0x0000000000037805 */ /* 0x000fca0000008a00 */
[----:B------:R-:W-:-:S06]  /*10a0*/  IMAD R3, R3, -0xa0, RZ ;  /* 0xffffff6003037824 */ /* 0x000fcc00078e02ff */
[----:B------:R-:W1:Y:S01]  /*10b0*/  LDC R3, c[0x0][R3+0x2a0] ;  /* 0x0000a80003037b82 */ /* 0x000e620000000800 */
[----:B------:R-:W-:Y:S01]  /*10c0*/  MOV R97, UR5 ;  /* 0x0000000500617c02 */ /* 0x000fe20008000f00 */
[----:B----4-:R-:W-:Y:S01]  /*10d0*/  FMUL R5, R5, UR7 ;  /* 0x0000000705057c20 */ /* 0x010fe20008400000 */
[----:B---3--:R-:W-:Y:S02]  /*10e0*/  I2FP.F32.U32 R4, UR4 ;  /* 0x0000000400047c45 */ /* 0x008fe40008201000 */
[----:B------:R-:W-:-:S05]  /*10f0*/  CS2R.32 R2, SR_CgaSize ;  /* 0x0000000000027805 */ /* 0x000fca0000008a00 */
[----:B------:R-:W-:-:S06]  /*1100*/  IMAD R2, R2, -0xa0, RZ ;  /* 0xffffff6002027824 */ /* 0x000fcc00078e02ff */
[----:B------:R-:W3:Y:S01]  /*1110*/  LDC R2, c[0x0][R2+0x2a4] ;  /* 0x0000a90002027b82 */ /* 0x000ee20000000800 */
[----:B------:R-:W4:Y:S01]  /*1120*/  F2I.U32.TRUNC.NTZ R90, R5 ;  /* 0x00000005005a7305 */ /* 0x000f22000020f000 */
[----:B------:R-:W-:Y:S01]  /*1130*/  MOV R91, UR4 ;  /* 0x00000004005b7c02 */ /* 0x000fe20008000f00 */
[----:B--2---:R-:W-:-:S05]  /*1140*/  FMUL R4, R4, UR6 ;  /* 0x0000000604047c20 */ /* 0x004fca0008400000 */
[----:B------:R-:W-:Y:S01]  /*1150*/  BAR.SYNC.DEFER_BLOCKING 0x0 ;  /* 0x0000000000007b1d */ /* 0x000fe20000010000 */
[----:B------:R-:W-:-:S05]  /*1160*/  ISETP.GE.AND P0, PT, R9, 0x1, PT ;  /* 0x000000010900780c */ /* 0x000fca0003f06270 */
[----:B------:R-:W2:Y:S02]  /*1170*/  F2I.U32.TRUNC.NTZ R79, R4 ;  /* 0x00000004004f7305 */ /* 0x000ea4000020f000 */
[----:B------:R-:W3:Y:S01]  /*1180*/  S2UR UR36, SR_CTAID.Z ;  /* 0x00000000002479c3 */ /* 0x000ee20000002700 */
[----:B----4-:R-:W-:-:S05]  /*1190*/  IADD3 R90, PT, PT, -R90, RZ, RZ ;  /* 0x000000ff5a5a7210 */ /* 0x010fca0007ffe1ff */
[----:B-1----:R-:W-:Y:S01]  /*11a0*/  IMAD R90, R3, R90, UR5 ;  /* 0x00000005035a7e24 */ /* 0x002fe2000f8e025a */
[----:B--2---:R-:W-:-:S05]  /*11b0*/  IADD3 R79, PT, PT, -R79, RZ, RZ ;  /* 0x000000ff4f4f7210 */ /* 0x004fca0007ffe1ff */
[----:B---3--:R-:W-:Y:S01]  /*11c0*/  IMAD R79, R2, R79, UR4 ;  /* 0x00000004024f7e24 */ /* 0x008fe2000f8e024f */
[----:B------:R-:W-:Y:S06]  /*11d0*/  @!P0 BRA `(.L_x_16) ;  /* 0x0000000000b88947 */ /* 0x000fec0003800000 */
[----:B------:R-:W1:Y:S01]  /*11e0*/  LDC.64 R4, c[0x0][0xb18] ;  /* 0x0002c600ff047b82 */ /* 0x000e620000000a00 */
[----:B------:R-:W-:-:S07]  /*11f0*/  ISETP.NE.AND P0, PT, R9, 0x1, PT ;  /* 0x000000010900780c */ /* 0x000fce0003f05270 */
[----:B------:R-:W2:Y:S08]  /*1200*/  LDC R10, c[0x0][0xb0c] ;  /* 0x0002c300ff0a7b82 */ /* 0x000eb00000000800 */
[----:B------:R-:W3:Y:S08]  /*1210*/  LDC R11, c[0x0][0x370] ;  /* 0x0000dc00ff0b7b82 */ /* 0x000ef00000000800 */
[----:B------:R-:W4:Y:S01]  /*1220*/  LDC R12, c[0x0][0x374] ;  /* 0x0000dd00ff0c7b82 */ /* 0x000f220000000800 */
[----:B-1----:R-:W-:-:S07]  /*1230*/  ISETP.NE.AND P1, PT, R4, 0x1, PT ;  /* 0x000000010400780c */ /* 0x002fce0003f25270 */
[----:B------:R-:W3:Y:S01]  /*1240*/  LDC.64 R6, c[0x0][0xb10] ;  /* 0x0002c400ff067b82 */ /* 0x000ee20000000a00 */
[----:B--2---:R-:W-:-:S07]  /*1250*/  ISETP.NE.AND P2, PT, R10, 0x1, PT ;  /* 0x000000010a00780c */ /* 0x004fce0003f45270 */
[----:B------:R-:W1:Y:S08]  /*1260*/  LDC R8, c[0x0][0xb20] ;  /* 0x0002c800ff087b82 */ /* 0x000e700000000800 */
[----:B------:R-:W2:Y:S01]  /*1270*/  LDC.64 R2, c[0x0][0xb28] ;  /* 0x0002ca00ff027b82 */ /* 0x000ea20000000a00 */
[----:B----4-:R-:W-:-:S04]  /*1280*/  IMAD.HI.U32 R13, R12, R5, RZ ;  /* 0x000000050c0d7227 */ /* 0x010fc800078e00ff */
[----:B------:R-:W-:-:S04]  /*1290*/  IMAD.HI.U32 R5, R91, R5, RZ ;  /* 0x000000055b057227 */ /* 0x000fc800078e00ff */
[----:B---3--:R-:W-:-:S04]  /*12a0*/  IMAD.HI.U32 R14, R11, R6, RZ ;  /* 0x000000060b0e7227 */ /* 0x008fc800078e00ff */
[----:B------:R-:W-:Y:S01]  /*12b0*/  IMAD.HI.U32 R16, R97, R6, RZ ;  /* 0x0000000661107227 */ /* 0x000fe200078e00ff */
[-C--:B------:R-:W-:Y:S02]  /*12c0*/  @P2 SHF.R.U32.HI R11, RZ, R7.reuse, R14 ;  /* 0x00000007ff0b2219 */ /* 0x080fe4000001160e */
[-C--:B-1----:R-:W-:Y:S02]  /*12d0*/  @P1 SHF.R.U32.HI R12, RZ, R8.reuse, R13 ;  /* 0x00000008ff0c1219 */ /* 0x082fe4000001160d */
[----:B------:R-:W-:Y:S02]  /*12e0*/  SHF.R.U32.HI R8, RZ, R8, R5 ;  /* 0x00000008ff087219 */ /* 0x000fe40000011605 */
[----:B------:R-:W-:Y:S02]  /*12f0*/  SHF.R.U32.HI R16, RZ, R7, R16 ;  /* 0x00000007ff107219 */ /* 0x000fe40000011610 */
[----:B------:R-:W-:Y:S01]  /*1300*/  SEL R5, R91, R8, !P1 ;  /* 0x000000085b057207 */ /* 0x000fe20004800000 */
[----:B--2---:R-:W-:Y:S01]  /*1310*/  IMAD.HI.U32 R14, R12, R2, RZ ;  /* 0x000000020c0e7227 */ /* 0x004fe200078e00ff */
[----:B------:R-:W-:-:S03]  /*1320*/  SEL R7, R97, R16, !P2 ;  /* 0x0000001061077207 */ /* 0x000fc60005000000 */
[----:B------:R-:W-:Y:S01]  /*1330*/  IMAD.HI.U32 R6, R11, R2, RZ ;  /* 0x000000020b067227 */ /* 0x000fe200078e00ff */
[----:B------:R-:W-:-:S04]  /*1340*/  @P0 SHF.R.U32.HI R12, RZ, R3, R14 ;  /* 0x00000003ff0c0219 */ /* 0x000fc8000001160e */
[----:B------:R-:W-:Y:S01]  /*1350*/  @P0 SHF.R.U32.HI R11, RZ, R3, R6 ;  /* 0x00000003ff0b0219 */ /* 0x000fe20000011606 */
[----:B------:R-:W-:-:S04]  /*1360*/  IMAD R12, R12, R9, RZ ;  /* 0x000000090c0c7224 */ /* 0x000fc800078e02ff */
[----:B------:R-:W-:Y:S01]  /*1370*/  IMAD R6, R11, R9, RZ ;  /* 0x000000090b067224 */ /* 0x000fe200078e02ff */
[----:B------:R-:W-:-:S04]  /*1380*/  ISETP.GE.AND P1, PT, R5, R12, PT ;  /* 0x0000000c0500720c */ /* 0x000fc80003f26270 */
[----:B------:R-:W-:Y:S01]  /*1390*/  ISETP.GE.OR P1, PT, R7, R6, P1 ;  /* 0x000000060700720c */ /* 0x000fe20000f26670 */
[----:B------:R-:W-:-:S05]  /*13a0*/  IMAD.HI.U32 R6, R5, R2, RZ ;  /* 0x0000000205067227 */ /* 0x000fca00078e00ff */
[----:B------:R-:W-:-:S04]  /*13b0*/  SHF.R.U32.HI R6, RZ, R3, R6 ;  /* 0x00000003ff067219 */ /* 0x000fc80000011606 */
[----:B------:R-:W-:-:S03]  /*13c0*/  SEL R6, R5, R6, !P0 ;  /* 0x0000000605067207 */ /* 0x000fc60004000000 */
[----:B------:R-:W-:Y:S01]  /*13d0*/  @!P1 IMAD.HI.U32 R8, R7, R2, RZ ;  /* 0x0000000207089227 */ /* 0x000fe200078e00ff */
[----:B------:R-:W-:-:S04]  /*13e0*/  IADD3 R2, PT, PT, -R6, RZ, RZ ;  /* 0x000000ff06027210 */ /* 0x000fc80007ffe1ff */
[----:B------:R-:W-:Y:S01]  /*13f0*/  @!P1 SHF.R.U32.HI R8, RZ, R3, R8 ;  /* 0x00000003ff089219 */ /* 0x000fe20000011608 */
[----:B------:R-:W-:-:S03]  /*1400*/  IMAD R2, R9, R2, R5 ;  /* 0x0000000209027224 */ /* 0x000fc600078e0205 */
[----:B------:R-:W-:Y:S02]  /*1410*/  @!P1 SEL R3, R7, R8, !P0 ;  /* 0x0000000807039207 */ /* 0x000fe40004000000 */
[----:B------:R-:W-:-:S03]  /*1420*/  IADD3 R8, PT, PT, -R5, RZ, RZ ;  /* 0x000000ff05087210 */ /* 0x000fc60007ffe1ff */
[--C-:B------:R-:W-:Y:S02]  /*1430*/  @!P1 IMAD.IADD R6, R6, 0x1, -R3.reuse ;  /* 0x0000000106069824 */ /* 0x100fe400078e0a03 */
[----:B------:R-:W-:Y:S01]  /*1440*/  @!P1 IMAD R3, R2, R11, R3 ;  /* 0x0000000b02039224 */ /* 0x000fe200078e0203 */
[----:B------:R-:W-:Y:S01]  /*1450*/  IADD3 R2, PT, PT, -R7, RZ, RZ ;  /* 0x000000ff07027210 */ /* 0x000fe20007ffe1ff */
[----:B------:R-:W-:Y:S02]  /*1460*/  @!P1 IMAD R5, R6, R9, R7 ;  /* 0x0000000906059224 */ /* 0x000fe400078e0207 */
[----:B------:R-:W-:Y:S02]  /*1470*/  IMAD R8, R4, R8, R91 ;  /* 0x0000000804087224 */ /* 0x000fe400078e025b */
[----:B------:R-:W-:Y:S02]  /*1480*/  @!P1 IMAD.MOV.U32 R7, RZ, RZ, R3 ;  /* 0x000000ffff079224 */ /* 0x000fe400078e0003 */
[----:B------:R-:W-:-:S02]  /*1490*/  IMAD R2, R10, R2, R97 ;  /* 0x000000020a027224 */ /* 0x000fc400078e0261 */
[----:B------:R-:W-:Y:S02]  /*14a0*/  IMAD R91, R5, R4, R8 ;  /* 0x00000004055b7224 */ /* 0x000fe400078e0208 */
[----:B------:R-:W-:Y:S02]  /*14b0*/  IMAD R97, R7, R10, R2 ;  /* 0x0000000a07617224 */ /* 0x000fe400078e0202 */
.L_x_16:
[----:B------:R-:W1:Y:S01]  /*14c0*/  LDCU UR4, c[0x0][0xb30] ;  /* 0x00016600ff0477ac */ /* 0x000e620008000800 */
[----:B------:R-:W2:Y:S08]  /*14d0*/  S2UR UR37, SR_CgaCtaId ;  /* 0x00000000002579c3 */ /* 0x000eb00000008800 */
[----:B------:R-:W3:Y:S01]  /*14e0*/  LDC R40, c[0x0][0xb24] ;  /* 0x0002c900ff287b82 */ /* 0x000ee20000000800 */
[----:B-1----:R-:W-:-:S09]  /*14f0*/  UISETP.NE.AND UP1, UPT, UR4, 0x1, UPT ;  /* 0x000000010400788c */ /* 0x002fd2000bf25270 */
[----:B--2---:R-:W-:Y:S05]  /*1500*/  BRA.U UP1, `(.L_x_17) ;  /* 0x0000000101407547 */ /* 0x004fea000b800000 */
[----:B------:R-:W1:Y:S08]  /*1510*/  LDC.64 R4, c[0x0][0xb10] ;  /* 0x0002c400ff047b82 */ /* 0x000e700000000a00 */
[----:B------:R-:W2:Y:S08]  /*1520*/  LDC.64 R2, c[0x0][0xb18] ;  /* 0x0002c600ff027b82 */ /* 0x000eb00000000a00 */
[----:B------:R-:W4:Y:S08]  /*1530*/  LDC R6, c[0x0][0xb20] ;  /* 0x0002c800ff067b82 */ /* 0x000f300000000800 */
[----:B------:R-:W3:Y:S01]  /*1540*/  LDC R8, c[0x0][0xb0c] ;  /* 0x0002c300ff087b82 */ /* 0x000ee20000000800 */
[----:B-1----:R-:W-:-:S05]  /*1550*/  IMAD.HI.U32 R4, R97, R4, RZ ;  /* 0x0000000461047227 */ /* 0x002fca00078e00ff */
[----:B------:R-:W-:Y:S01]  /*1560*/  SHF.R.U32.HI R4, RZ, R5, R4 ;  /* 0x00000005ff047219 */ /* 0x000fe20000011604 */
[----:B--2---:R-:W-:Y:S01]  /*1570*/  IMAD.HI.U32 R3, R91, R3, RZ ;  /* 0x000000035b037227 */ /* 0x004fe200078e00ff */
[----:B------:R-:W-:-:S04]  /*1580*/  ISETP.NE.AND P0, PT, R2, 0x1, PT ;  /* 0x000000010200780c */ /* 0x000fc80003f05270 */
[----:B----4-:R-:W-:-:S04]  /*1590*/  SHF.R.U32.HI R6, RZ, R6, R3 ;  /* 0x00000006ff067219 */ /* 0x010fc80000011603 */
[----:B------:R-:W-:Y:S02]  /*15a0*/  SEL R3, R91, R6, !P0 ;  /* 0x000000065b037207 */ /* 0x000fe40004000000 */
[----:B---3--:R-:W-:-:S04]  /*15b0*/  ISETP.NE.AND P1, PT, R8, 0x1, PT ;  /* 0x000000010800780c */ /* 0x008fc80003f25270 */
[----:B------:R-:W-:-:S05]  /*15c0*/  SEL R4, R97, R4, !P1 ;  /* 0x0000000461047207 */ /* 0x000fca0004800000 */
[----:B------:R-:W-:Y:S02]  /*15d0*/  IMAD.IADD R5, R3, 0x1, -R4 ;  /* 0x0000000103057824 */ /* 0x000fe400078e0a04 */
[----:B------:R-:W-:Y:S02]  /*15e0*/  IMAD.IADD R3, R4, 0x1, -R3 ;  /* 0x0000000104037824 */ /* 0x000fe400078e0a03 */
[----:B------:R-:W-:Y:S02]  /*15f0*/  IMAD R97, R5, R8, R97 ;  /* 0x0000000805617224 */ /* 0x000fe400078e0261 */
[----:B------:R-:W-:-:S07]  /*1600*/  IMAD R91, R3, R2, R91 ;  /* 0x00000002035b7224 */ /* 0x000fce00078e025b */
.L_x_17:
[----:B------:R-:W-:Y:S01]  /*1610*/  BAR.SYNC.DEFER_BLOCKING 0x0 ;  /* 0x0000000000007b1d */ /* 0x000fe20000010000 */
[----:B------:R-:W-:Y:S01]  /*1620*/  UISETP.NE.AND UP1, UPT, UR8, 0x2, UPT ;  /* 0x000000020800788c */ /* 0x000fe2000bf25270 */
[----:B------:R-:W-:Y:S02]  /*1630*/  ISETP.NE.OR P5, PT, R0, 0x2, !P5 ;  /* 0x000000020000780c */ /* 0x000fe40006fa5670 */
[----:B------:R-:W-:-:S06]  /*1640*/  LOP3.LUT R2, R101, 0x1f, RZ, 0xc0, !PT ;  /* 0x0000001f65027812 */ /* 0x000fcc00078ec0ff */
[----:B------:R-:W-:Y:S05]  /*1650*/  BRA.U UP1, `(.L_x_18) ;  /* 0x0000001d01907547 */ /* 0x000fea000b800000 */
[----:B------:R-:W1:Y:S01]  /*1660*/  LDCU UR13, c[0x0][0x38c] ;  /* 0x00007180ff0d77ac */ /* 0x000e620008000800 */
[----:B------:R-:W2:Y:S01]  /*1670*/  LDC R9, c[0x0][0x370] ;  /* 0x0000dc00ff097b82 */ /* 0x000ea20000000800 */
[----:B------:R-:W-:Y:S01]  /*1680*/  PLOP3.LUT P1, PT, PT, PT, UP2, 0x80, 0x8 ;  /* 0x000000000008781c */ /* 0x000fe20003f2f028 */
[----:B------:R-:W-:Y:S01]  /*1690*/  IMAD.MOV.U32 R15, RZ, RZ, 0x1 ;  /* 0x00000001ff0f7424 */ /* 0x000fe200078e00ff */
[----:B------:R-:W-:Y:S01]  /*16a0*/  ISETP.EQ.OR P4, PT, R2, RZ, P5 ;  /* 0x000000ff0200720c */ /* 0x000fe20002f82670 */
[----:B------:R-:W-:Y:S01]  /*16b0*/  IMAD.MOV.U32 R14, RZ, RZ, RZ ;  /* 0x000000ffff0e7224 */ /* 0x000fe200078e00ff */
[----:B------:R-:W-:Y:S02]  /*16c0*/  PLOP3.LUT P1, PT, P1, PT, PT, 0x8, 0x80 ;  /* 0x000000000080781c */ /* 0x000fe40000f2e170 */
[----:B------:R-:W-:Y:S01]  /*16d0*/  CS2R R12, SRZ ;  /* 0x00000000000c7805 */ /* 0x000fe2000001ff00 */
[----:B------:R-:W-:Y:S01]  /*16e0*/  IMAD.MOV.U32 R10, RZ, RZ, 0x1 ;  /* 0x00000001ff0a7424 */ /* 0x000fe200078e00ff */
[----:B------:R-:W4:Y:S01]  /*16f0*/  LDC R0, c[0x0][0x374] ;  /* 0x0000dd00ff007b82 */ /* 0x000f220000000800 */
[----:B------:R-:W2:Y:S01]  /*1700*/  LDCU.64 UR22, c[0x0][0x348] ;  /* 0x00006900ff1677ac */ /* 0x000ea20008000a00 */
[----:B------:R-:W-:Y:S01]  /*1710*/  UMOV UR6, URZ ;  /* 0x000000ff00067c82 */ /* 0x000fe20008000000 */
[----:B-1----:R-:W-:-:S04]  /*1720*/  UIADD3 UR5, UPT, UPT, UR13, 0x3f, URZ ;  /* 0x0000003f0d057890 */ /* 0x002fc8000fffe0ff */
[----:B------:R-:W-:-:S04]  /*1730*/  USHF.R.S32.HI UR4, URZ, 0x1f, UR5 ;  /* 0x0000001fff047899 */ /* 0x000fc80008011405 */
[----:B------:R-:W-:-:S04]  /*1740*/  ULEA.HI UR4, UR4, UR5, URZ, 0x6 ;  /* 0x0000000504047291 */ /* 0x000fc8000f8f30ff */
[----:B------:R-:W-:Y:S02]  /*1750*/  USHF.R.S32.HI UR15, URZ, 0x6, UR4 ;  /* 0x00000006ff0f7899 */ /* 0x000fe40008011404 */
[----:B------:R-:W-:Y:S02]  /*1760*/  UIADD3 UR4, UPT, UPT, UR13, -0x1, URZ ;  /* 0xffffffff0d047890 */ /* 0x000fe4000fffe0ff */
[----:B------:R-:W-:Y:S02]  /*1770*/  UISETP.LT.U32.AND UP0, UPT, UR15, 0x1b, UPT ;  /* 0x0000001b0f00788c */ /* 0x000fe4000bf01070 */
[----:B------:R-:W-:Y:S02]  /*1780*/  UISETP.GE.U32.AND UP1, UPT, UR4, -0x7f, UPT ;  /* 0xffffff810400788c */ /* 0x000fe4000bf26070 */
[----:B------:R-:W-:Y:S02]  /*1790*/  USEL UR14, UR15, 0x1b, UP0 ;  /* 0x0000001b0f0e7887 */ /* 0x000fe40008000000 */
[----:B------:R-:W-:-:S02]  /*17a0*/  UIADD3 UR13, UPT, UPT, UR13, 0x7e, URZ ;  /* 0x0000007e0d0d7890 */ /* 0x000fc4000fffe0ff */
[----:B------:R-:W-:Y:S02]  /*17b0*/  UIADD3 UR5, UPT, UPT, UR14, -0x1, URZ ;  /* 0xffffffff0e057890 */ /* 0x000fe4000fffe0ff */
[----:B------:R-:W-:-:S03]  /*17c0*/  UIADD3 UR7, UPT, UPT, UR15, -UR14, URZ ;  /* 0x8000000e0f077290 */ /* 0x000fc6000fffe0ff */
[----:B------:R-:W-:-:S04]  /*17d0*/  @UP1 UIADD3 UR5, UPT, UPT, UR14, URZ, URZ ;  /* 0x000000ff0e051290 */ /* 0x000fc8000fffe0ff */
[----:B--2---:R-:W-:-:S12]  /*17e0*/  UIADD3 UR5, UPT, UPT, UR5, 0x1, URZ ;  /* 0x0000000105057890 */ /* 0x004fd8000fffe0ff */
.L_x_36:
[----:B------:R-:W-:Y:S01]  /*17f0*/  UISETP.NE.AND UP0, UPT, UR37, URZ, UPT ;  /* 0x000000ff2500728c */ /* 0x000fe2000bf05270 */
[----:B------:R-:W1:Y:S08]  /*1800*/  S2UR UR37, SR_CgaCtaId ;  /* 0x00000000002579c3 */ /* 0x000e700000008800 */
[----:B------:R-:W-:Y:S05]  /*1810*/  BRA.U UP0, `(.L_x_19) ;  /* 0x0000000100347547 */ /* 0x000fea000b800000 */
[----:B------:R-:W2:Y:S01]  /*1820*/  S2R R2, SR_CgaCtaId ;  /* 0x0000000000027919 */ /* 0x000ea20000008800 */
[----:B------:R-:W-:-:S04]  /*1830*/  MOV R3, 0x400 ;  /* 0x0000040000037802 */ /* 0x000fc80000000f00 */
[----:B--2---:R-:W-:Y:S02]  /*1840*/  LEA R3, R2, R3, 0x18 ;  /* 0x0000000302037211 */ /* 0x004fe400078ec0ff */
[----:B------:R-:W-:-:S03]  /*1850*/  SHF.L.U32 R2, R10, 0x1f, RZ ;  /* 0x0000001f0a027819 */ /* 0x000fc600000006ff */
[----:B------:R-:W-:-:S04]  /*1860*/  IMAD R3, R12, 0x8, R3 ;  /* 0x000000080c037824 */ /* 0x000fc800078e0203 */
[----:B------:R-:W2:Y:S02]  /*1870*/  SYNCS.PHASECHK.TRANS64.TRYWAIT P0, [R3+URZ+0x240], R2 ;  /* 0x00024002030075a7 */ /* 0x000ea400080011ff */
[----:B--2---:R-:W-:Y:S05]  /*1880*/  @!P0 BRA `(.L_x_20) ;  /* 0x0000005400fc8947 */ /* 0x004fea0003800000 */
.L_x_119:
[----:B------:R-:W-:Y:S01]  /*1890*/  VIADD R12, R12, 0x1 ;  /* 0x000000010c0c7836 */ /* 0x000fe20000000000 */
[----:B------:R2:W-:Y:S04]  /*18a0*/  SYNCS.ARRIVE.TRANS64.A1T0 RZ, [R3+URZ+0x230], RZ ;  /* 0x000230ff03ff79a7 */ /* 0x0005e800081000ff */
[----:B------:R-:W-:-:S04]  /*18b0*/  ISETP.NE.AND P0, PT, R12, 0x2, PT ;  /* 0x000000020c00780c */ /* 0x000fc80003f05270 */
[----:B------:R-:W-:Y:S02]  /*18c0*/  SEL R12, R12, RZ, P0 ;  /* 0x000000ff0c0c7207 */ /* 0x000fe40000000000 */
[----:B--2---:R-:W-:-:S04]  /*18d0*/  SEL R3, RZ, 0x1, P0 ;  /* 0x00000001ff037807 */ /* 0x004fc80000000000 */
[----:B------:R-:W-:-:S07]  /*18e0*/  LOP3.LUT R10, R10, R3, RZ, 0x3c, !PT ;  /* 0x000000030a0a7212 */ /* 0x000fce00078e3cff */
.L_x_19:
[----:B------:R-:W-:Y:S01]  /*18f0*/  UMOV UR4, 0x400 ;  /* 0x0000040000047882 */ /* 0x000fe20000000000 */
[----:B------:R-:W-:Y:S01]  /*1900*/  SHF.L.U32 R2, R15, 0x1f, RZ ;  /* 0x0000001f0f027819 */ /* 0x000fe200000006ff */
[----:B-1----:R-:W-:Y:S01]  /*1910*/  ULEA UR4, UR37, UR4, 0x18 ;  /* 0x0000000425047291 */ /* 0x002fe2000f8ec0ff */
[----:B------:R-:W-:Y:S01]  /*1920*/  R2UR UR35, R97 ;  /* 0x00000000612372ca */ /* 0x000fe200000e0000 */
[----:B------:R-:W-:Y:S01]  /*1930*/  UISETP.GE.U32.AND UP0, UPT, UR13, 0x7f, UPT ;  /* 0x0000007f0d00788c */ /* 0x000fe2000bf06070 */
[----:B------:R-:W-:Y:S01]  /*1940*/  R2UR UR11, R91 ;  /* 0x000000005b0b72ca */ /* 0x000fe200000e0000 */
[----:B------:R-:W-:Y:S01]  /*1950*/  ULEA UR8, UR6, UR4, 0x3 ;  /* 0x0000000406087291 */ /* 0x000fe2000f8e18ff */
[----:B------:R-:W-:-:S08]  /*1960*/  UMOV UR24, URZ ;  /* 0x000000ff00187c82 */ /* 0x000fd00008000000 */
[----:B------:R1:W2:Y:S01]  /*1970*/  SYNCS.PHASECHK.TRANS64.TRYWAIT P0, [UR8+0xd8], R2 ;  /* 0x0000d802ff0075a7 */ /* 0x0002a20008001108 */
[----:B------:R-:W-:Y:S02]  /*1980*/  USHF.L.U32 UR35, UR35, 0x6, URZ ;  /* 0x0000000623237899 */ /* 0x000fe400080006ff */
[----:B------:R-:W-:Y:S01]  /*1990*/  USHF.L.U32 UR11, UR11, 0x6, URZ ;  /* 0x000000060b0b7899 */ /* 0x000fe200080006ff */
[----:B------:R-:W-:Y:S11]  /*19a0*/  BRA.U !UP0, `(.L_x_21) ;  /* 0x0000000108a47547 */ /* 0x000ff6000b800000 */
[----:B------:R-:W-:Y:S01]  /*19b0*/  UMOV UR16, URZ ;  /* 0x000000ff00107c82 */ /* 0x000fe20008000000 */
[----:B------:R-:W-:-:S05]  /*19c0*/  UMOV UR17, UR6 ;  /* 0x0000000600117c82 */ /* 0x000fca0008000000 */
.L_x_26:
[----:B-1----:R-:W-:Y:S01]  /*19d0*/  ULEA UR33, UR17, UR4, 0x3 ;  /* 0x0000000411217291 */ /* 0x002fe2000f8e18ff */
[----:B--2---:R-:W-:Y:S01]  /*19e0*/  @!P5 MOV R3, 0x2000 ;  /* 0x000020000003d802 */ /* 0x004fe20000000f00 */
[----:B--2---:R-:W-:Y:S10]  /*19f0*/  @P0 BRA `(.L_x_22) ;  /* 0x00000000000c0947 */ /* 0x004ff40003800000 */
[----:B------:R-:W-:-:S04]  /*1a00*/  SHF.L.U32 R5, R15, 0x1f, RZ ;  /* 0x0000001f0f057819 */ /* 0x000fc800000006ff */
[----:B------:R-:W2:Y:S02]  /*1a10*/  SYNCS.PHASECHK.TRANS64.TRYWAIT P0, [UR33+0xd8], R5 ;  /* 0x0000d805ff0075a7 */ /* 0x000ea40008001121 */
[----:B--2---:R-:W-:Y:S05]  /*1a20*/  @!P0 BRA `(.L_x_23) ;  /* 0x0000005400a88947 */ /* 0x004fea0003800000 */
.L_x_22:
[----:B------:R2:W-:Y:S01]  /*1a30*/  @!P5 SYNCS.ARRIVE.TRANS64 RZ, [UR33], R3 ;  /* 0x00000003ffffd9a7 */ /* 0x0005e20008000021 */
[----:B------:R-:W-:Y:S04]  /*1a40*/  BSSY.RECONVERGENT B0, `(.L_x_24) ;  /* 0x0000003000007945 */ /* 0x000fe80003800200 */
[----:B------:R-:W-:Y:S05]  /*1a50*/  @P4 BRA `(.L_x_25) ;  /* 0x0000000000044947 */ /* 0x000fea0003800000 */
[----:B------:R-:W-:Y:S05]  /*1a60*/  BPT.TRAP 0x1 ;  /* 0x000000040000795c */ /* 0x000fea0000300000 */
.L_x_25:
[----:B------:R-:W-:Y:S05]  /*1a70*/  BSYNC.RECONVERGENT B0 ;  /* 0x0000000000007941 */ /* 0x000fea0003800200 */
.L_x_24:
[----:B------:R-:W-:Y:S02]  /*1a80*/  UIADD3 UR6, UPT, UPT, UR17, 0x1, URZ ;  /* 0x0000000111067890 */ /* 0x000fe4000fffe0ff */
[----:B------:R-:W-:Y:S02]  /*1a90*/  UIADD3 UR26, UP1, UPT, UR22, 0x80, URZ ;  /* 0x00000080161a7890 */ /* 0x000fe4000ff3e0ff */
[----:B------:R-:W-:Y:S02]  /*1aa0*/  UISETP.NE.AND UP0, UPT, UR6, 0x1b, UPT ;  /* 0x0000001b0600788c */ /* 0x000fe4000bf05270 */
[----:B------:R-:W-:Y:S02]  /*1ab0*/  USHF.L.U32 UR34, UR16, 0x6, URZ ;  /* 0x0000000610227899 */ /* 0x000fe400080006ff */
[----:B------:R-:W-:Y:S02]  /*1ac0*/  USEL UR9, URZ, 0x1, UP0 ;  /* 0x00000001ff097887 */ /* 0x000fe40008000000 */
[----:B------:R-:W-:-:S02]  /*1ad0*/  USEL UR6, UR6, URZ, UP0 ;  /* 0x000000ff06067287 */ /* 0x000fc40008000000 */
[----:B------:R-:W-:Y:S02]  /*1ae0*/  UIADD3 UR20, UP0, UPT, UR22, 0x180, URZ ;  /* 0x0000018016147890 */ /* 0x000fe4000ff1e0ff */
[----:B------:R-:W-:Y:S01]  /*1af0*/  ULEA UR8, UR6, UR4, 0x3 ;  /* 0x0000000406087291 */ /* 0x000fe2000f8e18ff */
[----:B------:R-:W-:Y:S01]  /*1b00*/  LOP3.LUT R15, R15, UR9, RZ, 0x3c, !PT ;  /* 0x000000090f0f7c12 */ /* 0x000fe2000f8e3cff */
[----:B------:R-:W-:Y:S02]  /*1b10*/  UIADD3.X UR27, UPT, UPT, URZ, UR23, URZ, UP1, !UPT ;  /* 0x00000017ff1b7290 */ /* 0x000fe40008ffe4ff */
[----:B------:R-:W-:Y:S01]  /*1b20*/  UIADD3.X UR21, UPT, UPT, URZ, UR23, URZ, UP0, !UPT ;  /* 0x00000017ff157290 */ /* 0x000fe200087fe4ff */
[----:B-1----:R-:W-:Y:S01]  /*1b30*/  SHF.L.U32 R2, R15, 0x1f, RZ ;  /* 0x0000001f0f027819 */ /* 0x002fe200000006ff */
[----:B------:R-:W-:Y:S01]  /*1b40*/  UMOV UR18, 0x0 ;  /* 0x0000000000127882 */ /* 0x000fe20000000000 */
[----:B------:R-:W-:Y:S01]  /*1b50*/  UMOV UR19, 0x10000000 ;  /* 0x1000000000137882 */ /* 0x000fe20000000000 */
[----:B------:R-:W-:Y:S01]  /*1b60*/  UMOV UR12, UR36 ;  /* 0x00000024000c7c82 */ /* 0x000fe20008000000 */
[----:B------:R1:W1:Y:S01]  /*1b70*/  SYNCS.PHASECHK.TRANS64.TRYWAIT P0, [UR8+0xd8], R2 ;  /* 0x0000d802ff0075a7 */ /* 0x0002620008001108 */
[----:B------:R-:W-:Y:S01]  /*1b80*/  ULEA UR8, UR17, UR4, 0xc ;  /* 0x0000000411087291 */ /* 0x000fe2000f8e60ff */
[----:B------:R-:W-:Y:S01]  /*1b90*/  UMOV UR9, UR33 ;  /* 0x0000002100097c82 */ /* 0x000fe20008000000 */
[----:B------:R-:W-:-:S02]  /*1ba0*/  UMOV UR10, UR34 ;  /* 0x00000022000a7c82 */ /* 0x000fc40008000000 */
[----:B------:R-:W-:Y:S02]  /*1bb0*/  UIADD3 UR32, UPT, UPT, UR8, 0x2600, URZ ;  /* 0x0000260008207890 */ /* 0x000fe4000fffe0ff */
[----:B------:R-:W-:Y:S02]  /*1bc0*/  UIADD3 UR8, UPT, UPT, UR8, 0x1d600, URZ ;  /* 0x0001d60008087890 */ /* 0x000fe4000fffe0ff */
[----:B------:R-:W-:Y:S01]  /*1bd0*/  UIADD3 UR16, UPT, UPT, UR16, 0x1, URZ ;  /* 0x0000000110107890 */ /* 0x000fe2000fffe0ff */
[----:B------:R-:W-:Y:S01]  /*1be0*/  UMOV UR24, UR5 ;  /* 0x0000000500187c82 */ /* 0x000fe20008000000 */
[----:B------:R-:W-:Y:S02]  /*1bf0*/  UMOV UR17, UR6 ;  /* 0x0000000600117c82 */ /* 0x000fe40008000000 */
[----:B------:R-:W-:Y:S01]  /*1c00*/  UISETP.NE.AND UP0, UPT, UR16, UR5, UPT ;  /* 0x000000051000728c */ /* 0x000fe2000bf05270 */
[----:B------:R1:W-:Y:S02]  /*1c10*/  UTMALDG.3D [UR32], [UR26], desc[UR18] ;  /* 0x000012201a0075b4 */ /* 0x0003e40008011000 */
[----:B------:R1:W-:Y:S06]  /*1c20*/  UTMALDG.3D [UR8], [UR20], desc[UR18] ;  /* 0x00001208140075b4 */ /* 0x0003ec0008011000 */
[----:B------:R-:W-:Y:S05]  /*1c30*/  BRA.U UP0, `(.L_x_26) ;  /* 0xfffffffd00647547 */ /* 0x000fea000b83ffff */
.L_x_21:
[----:B-1----:R-:W-:Y:S01]  /*1c40*/  ULEA UR8, UR6, UR4, 0x3 ;  /* 0x0000000406087291 */ /* 0x002fe2000f8e18ff */
[----:B------:R-:W-:Y:S01]  /*1c50*/  SHF.L.U32 R2, R15, 0x1f, RZ ;  /* 0x0000001f0f027819 */ /* 0x000fe200000006ff */
[----:B------:R-:W-:Y:S01]  /*1c60*/  @!P1 SYNCS.ARRIVE.TRANS64.A1T0 RZ, [UR4+0x1c8], RZ ;  /* 0x0001c8ffffff99a7 */ /* 0x000fe20008100004 */
[----:B------:R-:W-:-:S06]  /*1c70*/  UISETP.GT.AND UP0, UPT, UR15, UR14, UPT ;  /* 0x0000000e0f00728c */ /* 0x000fcc000bf04270 */
[----:B--2---:R1:W2:Y:S03]  /*1c80*/  SYNCS.PHASECHK.TRANS64.TRYWAIT P0, [UR8+0xd8], R2 ;  /* 0x0000d802ff0075a7 */ /* 0x0042a60008001108 */
[----:B------:R-:W-:Y:S05]  /*1c90*/  BRA.U !UP0, `(.L_x_27) ;  /* 0x0000000108a87547 */ /* 0x000fea000b800000 */
[----:B------:R-:W-:Y:S01]  /*1ca0*/  UIADD3 UR21, UPT, UPT, UR7, UR24, URZ ;  /* 0x0000001807157290 */ /* 0x000fe2000fffe0ff */
[----:B------:R-:W-:-:S11]  /*1cb0*/  UMOV UR25, UR6 ;  /* 0x0000000600197c82 */ /* 0x000fd60008000000 */
.L_x_32:
[----:B-1----:R-:W-:Y:S01]  /*1cc0*/  ULEA UR17, UR25, UR4, 0x3 ;  /* 0x0000000419117291 */ /* 0x002fe2000f8e18ff */
[----:B--2---:R-:W-:Y:S01]  /*1cd0*/  @!P5 MOV R3, 0x2000 ;  /* 0x000020000003d802 */ /* 0x004fe20000000f00 */
[----:B--2---:R-:W-:Y:S10]  /*1ce0*/  @P0 BRA `(.L_x_28) ;  /* 0x00000000000c0947 */ /* 0x004ff40003800000 */
[----:B------:R-:W-:-:S04]  /*1cf0*/  SHF.L.U32 R5, R15, 0x1f, RZ ;  /* 0x0000001f0f057819 */ /* 0x000fc800000006ff */
[----:B------:R-:W2:Y:S02]  /*1d00*/  SYNCS.PHASECHK.TRANS64.TRYWAIT P0, [UR17+0xd8], R5 ;  /* 0x0000d805ff0075a7 */ /* 0x000ea40008001111 */
[----:B--2---:R-:W-:Y:S05]  /*1d10*/  @!P0 BRA `(.L_x_29) ;  /* 0x0000005400048947 */ /* 0x004fea0003800000 */
.L_x_28:
[----:B------:R2:W-:Y:S01]  /*1d20*/  @!P5 SYNCS.ARRIVE.TRANS64 RZ, [UR17], R3 ;  /* 0x00000003ffffd9a7 */ /* 0x0005e20008000011 */
[----:B------:R-:W-:Y:S04]  /*1d30*/  BSSY.RECONVERGENT B0, `(.L_x_30) ;  /* 0x0000003000007945 */ /* 0x000fe80003800200 */
[----:B------:R-:W-:Y:S05]  /*1d40*/  @P4 BRA `(.L_x_31) ;  /* 0x0000000000044947 */ /* 0x000fea0003800000 */
[----:B------:R-:W-:Y:S05]  /*1d50*/  BPT.TRAP 0x1 ;  /* 0x000000040000795c */ /* 0x000fea0000300000 */
.L_x_31:
[----:B------:R-:W-:Y:S05]  /*1d60*/  BSYNC.RECONVERGENT B0 ;  /* 0x0000000000007941 */ /* 0x000fea0003800200 */
.L_x_30:
        /* <DEDUP_REMOVED lines=20> */
[----:B------:R-:W-:Y:S01]  /*1eb0*/  UIADD3 UR8, UPT, UPT, UR8, 0x1d600, URZ ;  /* 0x0001d60008087890 */ /* 0x000fe2000fffe0ff */
[----:B------:R-:W-:Y:S01]  /*1ec0*/  UMOV UR9, UR17 ;  /* 0x0000001100097c82 */ /* 0x000fe20008000000 */
[----:B------:R-:W-:Y:S01]  /*1ed0*/  UMOV UR10, UR18 ;  /* 0x00000012000a7c82 */ /* 0x000fe20008000000 */
[----:B------:R-:W-:Y:S01]  /*1ee0*/  UIADD3 UR24, UPT, UPT, UR24, 0x1, URZ ;  /* 0x0000000118187890 */ /* 0x000fe2000fffe0ff */
[----:B------:R-:W-:-:S03]  /*1ef0*/  UMOV UR25, UR6 ;  /* 0x0000000600197c82 */ /* 0x000fc60008000000 */
[----:B------:R1:W-:Y:S01]  /*1f00*/  UTMALDG.3D [UR16], [UR30], desc[UR26] ;  /* 0x00001a101e0075b4 */ /* 0x0003e20008011000 */
[----:B------:R-:W-:Y:S01]  /*1f10*/  UISETP.NE.AND UP0, UPT, UR24, UR21, UPT ;  /* 0x000000151800728c */ /* 0x000fe2000bf05270 */
[----:B------:R1:W-:Y:S08]  /*1f20*/  UTMALDG.3D [UR8], [UR28], desc[UR26] ;  /* 0x00001a081c0075b4 */ /* 0x0003f00008011000 */
[----:B------:R-:W-:Y:S05]  /*1f30*/  BRA.U UP0, `(.L_x_32) ;  /* 0xfffffffd00607547 */ /* 0x000fea000b83ffff */
.L_x_27:
[C---:B-1----:R-:W-:Y:S01]  /*1f40*/  LEA R2, R14.reuse, UR4, 0x3 ;  /* 0x000000040e027c11 */ /* 0x042fe2000f8e18ff */
[----:B------:R-:W-:Y:S01]  /*1f50*/  NOP ;  /* 0x0000000000007918 */ /* 0x000fe20000000000 */
[----:B--2---:R-:W-:Y:S02]  /*1f60*/  SHF.L.U32 R3, R13, 0x1f, RZ ;  /* 0x0000001f0d037819 */ /* 0x004fe400000006ff */
[----:B------:R-:W-:Y:S02]  /*1f70*/  LEA R4, R14, UR4, 0x4 ;  /* 0x000000040e047c11 */ /* 0x000fe4000f8e20ff */
[----:B------:R-:W1:Y:S02]  /*1f80*/  SYNCS.PHASECHK.TRANS64.TRYWAIT P0, [R2+URZ+0x1d0], R3 ;  /* 0x0001d003020075a7 */ /* 0x000e6400080011ff */
[----:B-1----:R-:W-:Y:S05]  /*1f90*/  @!P0 BRA `(.L_x_33) ;  /* 0x00000050007c8947 */ /* 0x002fea0003800000 */
.L_x_122:
[----:B------:R-:W2:Y:S01]  /*1fa0*/  LDS.128 R4, [R4+0x260] ;  /* 0x0002600004047984 */ /* 0x000ea20000000c00 */
[----:B---3--:R-:W-:Y:S01]  /*1fb0*/  ISETP.GE.AND P0, PT, R40, 0x1, PT ;  /* 0x000000012800780c */ /* 0x008fe20003f06270 */
[----:B-1----:R-:W-:Y:S01]  /*1fc0*/  VIADD R2, R2, 0x1e0 ;  /* 0x000001e002027836 */ /* 0x002fe20000000000 */
[----:B------:R-:W-:Y:S01]  /*1fd0*/  @!PT LDS RZ, [RZ] ;  /* 0x00000000fffff984 */ /* 0x000fe20000000800 */
[----:B------:R-:W-:Y:S01]  /*1fe0*/  @!PT LDS RZ, [RZ] ;  /* 0x00000000fffff984 */ /* 0x000fe20000000800 */
[----:B------:R-:W-:Y:S01]  /*1ff0*/  @!PT LDS RZ, [RZ] ;  /* 0x00000000fffff984 */ /* 0x000fe20000000800 */
[----:B------:R-:W-:Y:S01]  /*2000*/  @!PT LDS RZ, [RZ] ;  /* 0x00000000fffff984 */ /* 0x000fe20000000800 */
[----:B------:R1:W-:Y:S06]  /*2010*/  MEMBAR.ALL.CTA ;  /* 0x0000000000007992 */ /* 0x0003ec0000008000 */
[----:B-1----:R-:W1:Y:S01]  /*2020*/  FENCE.VIEW.ASYNC.S ;  /* 0x00000000000073c6 */ /* 0x002e620000000000 */
[----:B------:R-:W-:-:S04]  /*2030*/  PRMT R2, RZ, 0x654, R2 ;  /* 0x00000654ff027816 */ /* 0x000fc80000000002 */
[----:B-1----:R1:W-:Y:S01]  /*2040*/  SYNCS.ARRIVE.TRANS64.RED.A1T0 RZ, [R2+URZ], RZ ;  /* 0x000000ff02ff79a7 */ /* 0x0023e200081004ff */
[----:B--2---:R-:W-:-:S13]  /*2050*/  LOP3.LUT P2, RZ, R6, 0x1, RZ, 0xc0, !PT ;  /* 0x0000000106ff7812 */ /* 0x004fda000784c0ff */
[----:B------:R-:W-:Y:S01]  /*2060*/  @P2 SHF.R.U32.HI R3, RZ, 0x10, R5 ;  /* 0x00000010ff032819 */ /* 0x000fe20000011605 */
[----:B------:R-:W-:Y:S01]  /*2070*/  VOTEU.ANY UP0, P2 ;  /* 0x0000000000ff7886 */ /* 0x000fe20001000100 */
[----:B------:R-:W-:Y:S02]  /*2080*/  @P2 MOV R11, R4 ;  /* 0x00000004000b2202 */ /* 0x000fe40000000f00 */
[----:B------:R-:W-:Y:S02]  /*2090*/  @P2 R2UR.BROADCAST UR8, R3 ;  /* 0x00000000030822ca */ /* 0x000fe400008e0000 */
[----:B------:R-:W-:-:S11]  /*20a0*/  @P2 LOP3.LUT R8, R5, 0xffff, RZ, 0xc0, !PT ;  /* 0x0000ffff05082812 */ /* 0x000fd600078ec0ff */
[----:B------:R-:W-:Y:S01]  /*20b0*/  @UP0 UMOV UR36, UR8 ;  /* 0x0000000800240c82 */ /* 0x000fe20008000000 */
[----:B-1----:R-:W-:Y:S05]  /*20c0*/  @!P0 BRA `(.L_x_34) ;  /* 0x0000000000b88947 */ /* 0x002fea0003800000 */
[----:B------:R-:W4:Y:S01]  /*20d0*/  LDC.64 R4, c[0x0][0xb18] ;  /* 0x0002c600ff047b82 */ /* 0x000f220000000a00 */
[----:B------:R-:W-:-:S07]  /*20e0*/  ISETP.NE.AND P3, PT, R40, 0x1, PT ;  /* 0x000000012800780c */ /* 0x000fce0003f65270 */
[----:B------:R-:W1:Y:S08]  /*20f0*/  LDC.64 R6, c[0x0][0xb10] ;  /* 0x0002c400ff067b82 */ /* 0x000e700000000a00 */
[----:B------:R-:W2:Y:S08]  /*2100*/  LDC R16, c[0x0][0xb20] ;  /* 0x0002c800ff107b82 */ /* 0x000eb00000000800 */
[----:B------:R-:W3:Y:S01]  /*2110*/  LDC R18, c[0x0][0xb0c] ;  /* 0x0002c300ff127b82 */ /* 0x000ee20000000800 */
[----:B----4-:R-:W-:Y:S01]  /*2120*/  IMAD.HI.U32 R17, R0, R5, RZ ;  /* 0x0000000500117227 */ /* 0x010fe200078e00ff */
[----:B------:R-:W-:-:S03]  /*2130*/  ISETP.NE.AND P0, PT, R4, 0x1, PT ;  /* 0x000000010400780c */ /* 0x000fc60003f05270 */
[----:B------:R-:W-:-:S03]  /*2140*/  IMAD.HI.U32 R5, R8, R5, RZ ;  /* 0x0000000508057227 */ /* 0x000fc600078e00ff */
[----:B------:R-:W4:Y:S01]  /*2150*/  LDC.64 R2, c[0x0][0xb28] ;  /* 0x0002ca00ff027b82 */ /* 0x000f220000000a00 */
[----:B-1----:R-:W-:-:S04]  /*2160*/  IMAD.HI.U32 R20, R9, R6, RZ ;  /* 0x0000000609147227 */ /* 0x002fc800078e00ff */
[----:B------:R-:W-:Y:S01]  /*2170*/  IMAD.HI.U32 R22, R11, R6, RZ ;  /* 0x000000060b167227 */ /* 0x000fe200078e00ff */
[----:B------:R-:W-:Y:S02]  /*2180*/  SHF.R.U32.HI R20, RZ, R7, R20 ;  /* 0x00000007ff147219 */ /* 0x000fe40000011614 */
[-C--:B--2---:R-:W-:Y:S02]  /*2190*/  SHF.R.U32.HI R17, RZ, R16.reuse, R17 ;  /* 0x00000010ff117219 */ /* 0x084fe40000011611 */
[----:B------:R-:W-:Y:S02]  /*21a0*/  SHF.R.U32.HI R5, RZ, R16, R5 ;  /* 0x00000010ff057219 */ /* 0x000fe40000011605 */
[----:B------:R-:W-:Y:S02]  /*21b0*/  SEL R17, R0, R17, !P0 ;  /* 0x0000001100117207 */ /* 0x000fe40004000000 */
[----:B------:R-:W-:Y:S02]  /*21c0*/  SHF.R.U32.HI R22, RZ, R7, R22 ;  /* 0x00000007ff167219 */ /* 0x000fe40000011616 */
[----:B---3--:R-:W-:-:S02]  /*21d0*/  ISETP.NE.AND P1, PT, R18, 0x1, PT ;  /* 0x000000011200780c */ /* 0x008fc40003f25270 */
[----:B------:R-:W-:Y:S02]  /*21e0*/  SEL R5, R8, R5, !P0 ;  /* 0x0000000508057207 */ /* 0x000fe40004000000 */
[----:B------:R-:W-:Y:S02]  /*21f0*/  SEL R19, R9, R20, !P1 ;  /* 0x0000001409137207 */ /* 0x000fe40004800000 */
[----:B------:R-:W-:Y:S01]  /*2200*/  SEL R7, R11, R22, !P1 ;  /* 0x000000160b077207 */ /* 0x000fe20004800000 */
[----:B----4-:R-:W-:-:S04]  /*2210*/  IMAD.HI.U32 R20, R17, R2, RZ ;  /* 0x0000000211147227 */ /* 0x010fc800078e00ff */
[----:B------:R-:W-:Y:S01]  /*2220*/  IMAD.HI.U32 R6, R19, R2, RZ ;  /* 0x0000000213067227 */ /* 0x000fe200078e00ff */
[----:B------:R-:W-:-:S04]  /*2230*/  @P3 SHF.R.U32.HI R17, RZ, R3, R20 ;  /* 0x00000003ff113219 */ /* 0x000fc80000011614 */
[----:B------:R-:W-:Y:S01]  /*2240*/  @P3 SHF.R.U32.HI R19, RZ, R3, R6 ;  /* 0x00000003ff133219 */ /* 0x000fe20000011606 */
[----:B------:R-:W-:-:S04]  /*2250*/  IMAD R17, R40, R17, RZ ;  /* 0x0000001128117224 */ /* 0x000fc800078e02ff */
[----:B------:R-:W-:Y:S01]  /*2260*/  IMAD R6, R40, R19, RZ ;  /* 0x0000001328067224 */ /* 0x000fe200078e02ff */
[C---:B------:R-:W-:Y:S02]  /*2270*/  ISETP.GE.AND P0, PT, R5.reuse, R17, PT ;  /* 0x000000110500720c */ /* 0x040fe40003f06270 */
[----:B------:R-:W-:Y:S02]  /*2280*/  IADD3 R17, PT, PT, -R5, RZ, RZ ;  /* 0x000000ff05117210 */ /* 0x000fe40007ffe1ff */
[----:B------:R-:W-:Y:S01]  /*2290*/  ISETP.GE.OR P0, PT, R7, R6, P0 ;  /* 0x000000060700720c */ /* 0x000fe20000706670 */
[----:B------:R-:W-:-:S04]  /*22a0*/  IMAD.HI.U32 R6, R5, R2, RZ ;  /* 0x0000000205067227 */ /* 0x000fc800078e00ff */
[----:B------:R-:W-:Y:S01]  /*22b0*/  IMAD R8, R4, R17, R8 ;  /* 0x0000001104087224 */ /* 0x000fe200078e0208 */
[----:B------:R-:W-:-:S04]  /*22c0*/  SHF.R.U32.HI R6, RZ, R3, R6 ;  /* 0x00000003ff067219 */ /* 0x000fc80000011606 */
[----:B------:R-:W-:-:S03]  /*22d0*/  SEL R6, R5, R6, !P3 ;  /* 0x0000000605067207 */ /* 0x000fc60005800000 */
[----:B------:R-:W-:-:S04]  /*22e0*/  @!P0 IMAD.HI.U32 R16, R7, R2, RZ ;  /* 0x0000000207108227 */ /* 0x000fc800078e00ff */
[----:B------:R-:W-:Y:S01]  /*22f0*/  IMAD.MOV R2, RZ, RZ, -R6 ;  /* 0x000000ffff027224 */ /* 0x000fe200078e0a06 */
[----:B------:R-:W-:-:S03]  /*2300*/  @!P0 SHF.R.U32.HI R16, RZ, R3, R16 ;  /* 0x00000003ff108219 */ /* 0x000fc60000011610 */
[----:B------:R-:W-:Y:S01]  /*2310*/  IMAD R2, R40, R2, R5 ;  /* 0x0000000228027224 */ /* 0x000fe200078e0205 */
[----:B------:R-:W-:-:S05]  /*2320*/  @!P0 SEL R3, R7, R16, !P3 ;  /* 0x0000001007038207 */ /* 0x000fca0005800000 */
[--C-:B------:R-:W-:Y:S02]  /*2330*/  @!P0 IMAD.IADD R6, R6, 0x1, -R3.reuse ;  /* 0x0000000106068824 */ /* 0x100fe400078e0a03 */
[----:B------:R-:W-:Y:S01]  /*2340*/  @!P0 IMAD R3, R2, R19, R3 ;  /* 0x0000001302038224 */ /* 0x000fe200078e0203 */
[----:B------:R-:W-:Y:S01]  /*2350*/  IADD3 R2, PT, PT, -R7, RZ, RZ ;  /* 0x000000ff07027210 */ /* 0x000fe20007ffe1ff */
[----:B------:R-:W-:Y:S02]  /*2360*/  @!P0 IMAD R5, R40, R6, R7 ;  /* 0x0000000628058224 */ /* 0x000fe400078e0207 */
[----:B------:R-:W-:Y:S02]  /*2370*/  @!P0 IMAD.MOV.U32 R7, RZ, RZ, R3 ;  /* 0x000000ffff078224 */ /* 0x000fe400078e0003 */
[----:B------:R-:W-:Y:S02]  /*2380*/  IMAD R2, R18, R2, R11 ;  /* 0x0000000212027224 */ /* 0x000fe400078e020b */
[----:B------:R-:W-:-:S02]  /*2390*/  IMAD R8, R5, R4, R8 ;  /* 0x0000000405087224 */ /* 0x000fc400078e0208 */
[----:B------:R-:W-:Y:S02]  /*23a0*/  IMAD R11, R7, R18, R2 ;  /* 0x00000012070b7224 */ /* 0x000fe400078e0202 */
.L_x_34:
[----:B------:R-:W1:Y:S02]  /*23b0*/  LDCU UR8, c[0x0][0xb30] ;  /* 0x00016600ff0877ac */ /* 0x000e640008000800 */
[----:B-1----:R-:W-:-:S09]  /*23c0*/  UISETP.NE.AND UP0, UPT, UR8, 0x1, UPT ;  /* 0x000000010800788c */ /* 0x002fd2000bf05270 */
[----:B------:R-:W-:Y:S05]  /*23d0*/  BRA.U UP0, `(.L_x_35) ;  /* 0x0000000100407547 */ /* 0x000fea000b800000 */
[----:B------:R-:W1:Y:S08]  /*23e0*/  LDC.64 R4, c[0x0][0xb10] ;  /* 0x0002c400ff047b82 */ /* 0x000e700000000a00 */
[----:B------:R-:W2:Y:S08]  /*23f0*/  LDC.64 R2, c[0x0][0xb18] ;  /* 0x0002c600ff027b82 */ /* 0x000eb00000000a00 */
[----:B------:R-:W3:Y:S08]  /*2400*/  LDC R6, c[0x0][0xb20] ;  /* 0x0002c800ff067b82 */ /* 0x000ef00000000800 */
[----:B------:R-:W4:Y:S01]  /*2410*/  LDC R16, c[0x0][0xb0c] ;  /* 0x0002c300ff107b82 */ /* 0x000f220000000800 */
[----:B-1----:R-:W-:-:S05]  /*2420*/  IMAD.HI.U32 R4, R11, R4, RZ ;  /* 0x000000040b047227 */ /* 0x002fca00078e00ff */
[----:B------:R-:W-:Y:S01]  /*2430*/  SHF.R.U32.HI R4, RZ, R5, R4 ;  /* 0x00000005ff047219 */ /* 0x000fe20000011604 */
[----:B--2---:R-:W-:Y:S01]  /*2440*/  IMAD.HI.U32 R3, R8, R3, RZ ;  /* 0x0000000308037227 */ /* 0x004fe200078e00ff */
[----:B------:R-:W-:-:S04]  /*2450*/  ISETP.NE.AND P0, PT, R2, 0x1, PT ;  /* 0x000000010200780c */ /* 0x000fc80003f05270 */
[----:B---3--:R-:W-:-:S04]  /*2460*/  SHF.R.U32.HI R3, RZ, R6, R3 ;  /* 0x00000006ff037219 */ /* 0x008fc80000011603 */
[----:B------:R-:W-:Y:S02]  /*2470*/  SEL R3, R8, R3, !P0 ;  /* 0x0000000308037207 */ /* 0x000fe40004000000 */
[----:B----4-:R-:W-:-:S04]  /*2480*/  ISETP.NE.AND P1, PT, R16, 0x1, PT ;  /* 0x000000011000780c */ /* 0x010fc80003f25270 */
[----:B------:R-:W-:-:S05]  /*2490*/  SEL R4, R11, R4, !P1 ;  /* 0x000000040b047207 */ /* 0x000fca0004800000 */
[----:B------:R-:W-:Y:S02]  /*24a0*/  IMAD.IADD R5, R3, 0x1, -R4 ;  /* 0x0000000103057824 */ /* 0x000fe400078e0a04 */
[----:B------:R-:W-:Y:S02]  /*24b0*/  IMAD.IADD R3, R4, 0x1, -R3 ;  /* 0x0000000104037824 */ /* 0x000fe400078e0a03 */
[----:B------:R-:W-:Y:S02]  /*24c0*/  IMAD R11, R5, R16, R11 ;  /* 0x00000010050b7224 */ /* 0x000fe400078e020b */
[----:B------:R-:W-:-:S07]  /*24d0*/  IMAD R8, R3, R2, R8 ;  /* 0x0000000203087224 */ /* 0x000fce00078e0208 */
.L_x_35:
[----:B------:R-:W-:Y:S01]  /*24e0*/  VIADD R14, R14, 0x1 ;  /* 0x000000010e0e7836 */ /* 0x000fe20000000000 */
[----:B------:R-:W-:Y:S01]  /*24f0*/  PLOP3.LUT P1, PT, PT, PT, PT, 0x80, 0x8 ;  /* 0x000000000008781c */ /* 0x000fe20003f2f070 */
[----:B------:R-:W-:Y:S02]  /*2500*/  IMAD.IADD R97, R11, 0x1, R90 ;  /* 0x000000010b617824 */ /* 0x000fe400078e025a */
[----:B------:R-:W-:Y:S01]  /*2510*/  IMAD.IADD R91, R8, 0x1, R79 ;  /* 0x00000001085b7824 */ /* 0x000fe200078e024f */
[----:B------:R-:W-:-:S04]  /*2520*/  ISETP.NE.AND P0, PT, R14, 0x2, PT ;  /* 0x000000020e00780c */ /* 0x000fc80003f05270 */
[----:B------:R-:W-:Y:S02]  /*2530*/  SEL R2, RZ, 0x1, P0 ;  /* 0x00000001ff027807 */ /* 0x000fe40000000000 */
[----:B------:R-:W-:Y:S02]  /*2540*/  SEL R14, R14, RZ, P0 ;  /* 0x000000ff0e0e7207 */ /* 0x000fe40000000000 */
[----:B------:R-:W-:Y:S01]  /*2550*/  LOP3.LUT R13, R13, R2, RZ, 0x3c, !PT ;  /* 0x000000020d0d7212 */ /* 0x000fe200078e3cff */
[----:B------:R-:W-:Y:S06]  /*2560*/  @P2 BRA `(.L_x_36) ;  /* 0xfffffff000a02947 */ /* 0x000fec000383ffff */
[----:B------:R-:W-:Y:S01]  /*2570*/  UIADD3 UR4, UPT, UPT, UR4, 0xd8, URZ ;  /* 0x000000d804047890 */ /* 0x000fe2000fffe0ff */
[----:B------:R-:W-:-:S03]  /*2580*/  SHF.L.U32 R3, R15, 0x1f, RZ ;  /* 0x0000001f0f037819 */ /* 0x000fc600000006ff */
[----:B------:R-:W-:-:S09]  /*2590*/  ULEA UR5, UR6, UR4, 0x3 ;  /* 0x0000000406057291 */ /* 0x000fd2000f8e18ff */
[----:B------:R-:W1:Y:S02]  /*25a0*/  SYNCS.PHASECHK.TRANS64.TRYWAIT P0, [UR5], R3 ;  /* 0x00000003ff0075a7 */ /* 0x000e640008001105 */
[----:B-1----:R-:W-:Y:S05]  /*25b0*/  @!P0 BRA `(.L_x_37) ;  /* 0x0000004c00088947 */ /* 0x002fea0003800000 */
.L_x_124:
[----:B------:R-:W-:-:S04]  /*25c0*/  UIADD3 UR6, UPT, UPT, UR6, 0x1, URZ ;  /* 0x0000000106067890 */ /* 0x000fc8000fffe0ff */
[----:B------:R-:W-:-:S04]  /*25d0*/  UISETP.NE.AND UP0, UPT, UR6, 0x1b, UPT ;  /* 0x0000001b0600788c */ /* 0x000fc8000bf05270 */
[----:B------:R-:W-:Y:S02]  /*25e0*/  USEL UR7, URZ, 0x1, UP0 ;  /* 0x00000001ff077887 */ /* 0x000fe40008000000 */
[----:B------:R-:W-:-:S04]  /*25f0*/  USEL UR6, UR6, URZ, UP0 ;  /* 0x000000ff06067287 */ /* 0x000fc80008000000 */
[----:B------:R-:W-:Y:S01]  /*2600*/  ULEA UR5, UR6, UR4, 0x3 ;  /* 0x0000000406057291 */ /* 0x000fe2000f8e18ff */
[----:B------:R-:W-:-:S04]  /*2610*/  LOP3.LUT R2, R15, UR7, RZ, 0x3c, !PT ;  /* 0x000000070f027c12 */ /* 0x000fc8000f8e3cff */
[----:B-1----:R-:W-:-:S04]  /*2620*/  SHF.L.U32 R3, R2, 0x1f, RZ ;  /* 0x0000001f02037819 */ /* 0x002fc800000006ff */
[----:B------:R-:W1:Y:S02]  /*2630*/  SYNCS.PHASECHK.TRANS64.TRYWAIT P0, [UR5], R3 ;  /* 0x00000003ff0075a7 */ /* 0x000e640008001105 */
[----:B-1----:R-:W-:Y:S05]  /*2640*/  @!P0 BRA `(.L_x_38) ;  /* 0x0000004800fc8947 */ /* 0x002fea0003800000 */
.L_x_126:
        /* <DEDUP_REMOVED lines=9> */
.L_x_128:
        /* <DEDUP_REMOVED lines=9> */
.L_x_130:
        /* <DEDUP_REMOVED lines=9> */
.L_x_132:
        /* <DEDUP_REMOVED lines=9> */
.L_x_134:
        /* <DEDUP_REMOVED lines=9> */
.L_x_136:
        /* <DEDUP_REMOVED lines=9> */
.L_x_138:
        /* <DEDUP_REMOVED lines=9> */
.L_x_140:
        /* <DEDUP_REMOVED lines=9> */
.L_x_142:
        /* <DEDUP_REMOVED lines=9> */
.L_x_144:
        /* <DEDUP_REMOVED lines=9> */
.L_x_146:
        /* <DEDUP_REMOVED lines=9> */
.L_x_148:
        /* <DEDUP_REMOVED lines=9> */
.L_x_150:
        /* <DEDUP_REMOVED lines=9> */
.L_x_152:
        /* <DEDUP_REMOVED lines=9> */
.L_x_154:
        /* <DEDUP_REMOVED lines=9> */
.L_x_156:
        /* <DEDUP_REMOVED lines=9> */
.L_x_158:
        /* <DEDUP_REMOVED lines=9> */
.L_x_160:
        /* <DEDUP_REMOVED lines=9> */
.L_x_162:
        /* <DEDUP_REMOVED lines=9> */
.L_x_164:
        /* <DEDUP_REMOVED lines=9> */
.L_x_166:
        /* <DEDUP_REMOVED lines=9> */
.L_x_168:
        /* <DEDUP_REMOVED lines=9> */
.L_x_170:
        /* <DEDUP_REMOVED lines=9> */
.L_x_172:
        /* <DEDUP_REMOVED lines=9> */
.L_x_174:
[----:B------:R-:W-:-:S04]  /*33d0*/  UIADD3 UR6, UPT, UPT, UR6, 0x1, URZ ;  /* 0x0000000106067890 */ /* 0x000fc8000fffe0ff */
[----:B------:R-:W-:-:S04]  /*33e0*/  UISETP.NE.AND UP0, UPT, UR6, 0x1b, UPT ;  /* 0x0000001b0600788c */ /* 0x000fc8000bf05270 */
[----:B------:R-:W-:Y:S02]  /*33f0*/  USEL UR5, URZ, 0x1, UP0 ;  /* 0x00000001ff057887 */ /* 0x000fe40008000000 */
[----:B------:R-:W-:-:S04]  /*3400*/  USEL UR6, UR6, URZ, UP0 ;  /* 0x000000ff06067287 */ /* 0x000fc80008000000 */
[----:B------:R-:W-:Y:S01]  /*3410*/  ULEA UR6, UR6, UR4, 0x3 ;  /* 0x0000000406067291 */ /* 0x000fe2000f8e18ff */
[----:B-1----:R-:W-:-:S04]  /*3420*/  LOP3.LUT R3, R2, UR5, RZ, 0x3c, !PT ;  /* 0x0000000502037c12 */ /* 0x002fc8000f8e3cff */
[----:B------:R-:W-:Y:S01]  /*3430*/  SHF.L.U32 R3, R3, 0x1f, RZ ;  /* 0x0000001f03037819 */ /* 0x000fe200000006ff */
[----:B----4-:R-:W-:-:S07]  /*3440*/  IMAD.U32 R0, RZ, RZ, UR6 ;  /* 0x00000006ff007e24 */ /* 0x010fce000f8e00ff */
.L_x_63:
[----:B-1----:R1:W2:Y:S02]  /*3450*/  SYNCS.PHASECHK.TRANS64.TRYWAIT P0, [R0+URZ], R3 ;  /* 0x00000003000075a7 */ /* 0x0022a400080011ff */
[----:B--2---:R-:W-:Y:S05]  /*3460*/  @!P0 NANOSLEEP.SYNCS 0x989680 ;  /* 0x009896800000895d */ /* 0x004fea0003900000 */
[----:B------:R-:W2:Y:S02]  /*3470*/  @!P0 SYNCS.PHASECHK.TRANS64 P0, [R0+URZ], R3 ;  /* 0x00000003000085a7 */ /* 0x000ea400080010ff */
[----:B--2---:R-:W-:Y:S05]  /*3480*/  @P0 EXIT ;  /* 0x000000000000094d */ /* 0x004fea0003800000 */
[----:B------:R-:W-:Y:S05]  /*3490*/  BRA `(.L_x_63) ;  /* 0xfffffffc00ec7947 */ /* 0x000fea000383ffff */
.L_x_18:
[----:B------:R-:W-:-:S04]  /*34a0*/  UISETP.NE.AND UP1, UPT, UR37, URZ, UPT ;  /* 0x000000ff2500728c */ /* 0x000fc8000bf25270 */
[----:B------:R-:W-:-:S09]  /*34b0*/  UISETP.NE.OR UP1, UPT, UR8, 0x1, UP1 ;  /* 0x000000010800788c */ /* 0x000fd20008f25670 */
[----:B------:R-:W-:Y:S05]  /*34c0*/  BRA.U UP1, `(.L_x_64) ;  /* 0x0000000501487547 */ /* 0x000fea000b800000 */
[----:B------:R-:W-:Y:S01]  /*34d0*/  ISETP.NE.AND P2, PT, R2, RZ, PT ;  /* 0x000000ff0200720c */ /* 0x000fe20003f45270 */
[----:B------:R-:W-:Y:S01]  /*34e0*/  IMAD.MOV.U32 R12, RZ, RZ, 0x1 ;  /* 0x00000001ff0c7424 */ /* 0x000fe200078e00ff */
[----:B------:R-:W-:Y:S02]  /*34f0*/  CS2R R10, SRZ ;  /* 0x00000000000a7805 */ /* 0x000fe4000001ff00 */
[----:B------:R-:W-:Y:S01]  /*3500*/  CS2R R8, SRZ ;  /* 0x0000000000087805 */ /* 0x000fe2000001ff00 */
[----:B------:R-:W-:Y:S01]  /*3510*/  UMOV UR4, 0x400 ;  /* 0x0000040000047882 */ /* 0x000fe20000000000 */
[----:B------:R-:W-:Y:S01]  /*3520*/  UMOV UR6, URZ ;  /* 0x000000ff00067c82 */ /* 0x000fe20008000000 */
[----:B------:R-:W-:-:S12]  /*3530*/  ULEA UR37, UR37, UR4, 0x18 ;  /* 0x0000000425257291 */ /* 0x000fd8000f8ec0ff */
.L_x_68:
[----:B------:R-:W-:Y:S02]  /*3540*/  LEA R0, R8, UR37, 0x3 ;  /* 0x0000002508007c11 */ /* 0x000fe4000f8e18ff */
[----:B------:R-:W-:-:S03]  /*3550*/  SHF.L.U32 R5, R9, 0x1f, RZ ;  /* 0x0000001f09057819 */ /* 0x000fc600000006ff */
[----:B------:R-:W-:Y:S01]  /*3560*/  VIADD R4, R0, 0x240 ;  /* 0x0000024000047836 */ /* 0x000fe20000000000 */
[----:B------:R-:W1:Y:S02]  /*3570*/  SYNCS.PHASECHK.TRANS64.TRYWAIT P0, [R0+URZ+0x230], R5 ;  /* 0x00023005000075a7 */ /* 0x000e6400080011ff */
[----:B-1----:R-:W-:Y:S05]  /*3580*/  @!P0 BRA `(.L_x_65) ;  /* 0x0000004400848947 */ /* 0x002fea0003800000 */
.L_x_175:
[----:B------:R-:W-:Y:S01]  /*3590*/  ULEA UR5, UR6, UR37, 0x3 ;  /* 0x0000002506057291 */ /* 0x000fe2000f8e18ff */
[----:B------:R-:W-:Y:S02]  /*35a0*/  PRMT R4, RZ, 0x654, R4 ;  /* 0x00000654ff047816 */ /* 0x000fe40000000004 */
[----:B-1----:R-:W-:Y:S01]  /*35b0*/  SHF.L.U32 R5, R12, 0x1f, RZ ;  /* 0x0000001f0c057819 */ /* 0x002fe200000006ff */
[----:B------:R-:W-:Y:S01]  /*35c0*/  UIADD3 UR4, UPT, UPT, UR5, 0x1d0, URZ ;  /* 0x000001d005047890 */ /* 0x000fe2000fffe0ff */
[----:B------:R1:W-:Y:S05]  /*35d0*/  SYNCS.ARRIVE.TRANS64.RED.A1T0 RZ, [R4+URZ], RZ ;  /* 0x000000ff04ff79a7 */ /* 0x0003ea00081004ff */
[----:B------:R-:W-:Y:S01]  /*35e0*/  IMAD.U32 R7, RZ, RZ, UR4 ;  /* 0x00000004ff077e24 */ /* 0x000fe2000f8e00ff */
[----:B------:R-:W2:Y:S04]  /*35f0*/  SYNCS.PHASECHK.TRANS64.TRYWAIT P0, [UR5+0x1e0], R5 ;  /* 0x0001e005ff0075a7 */ /* 0x000ea80008001105 */
[----:B------:R-:W-:Y:S01]  /*3600*/  PRMT R6, R2, 0x654, R7 ;  /* 0x0000065402067816 */ /* 0x000fe20000000007 */
[----:B-1----:R-:W-:Y:S01]  /*3610*/  @!P2 IMAD.MOV.U32 R4, RZ, RZ, 0x10 ;  /* 0x00000010ff04a424 */ /* 0x002fe200078e00ff */
[----:B--2---:R-:W-:Y:S06]  /*3620*/  @!P0 BRA `(.L_x_66) ;  /* 0x0000004400708947 */ /* 0x004fec0003800000 */
.L_x_177:
[----:B------:R-:W-:Y:S01]  /*3630*/  ULEA UR4, UR6, UR37, 0x4 ;  /* 0x0000002506047291 */ /* 0x000fe2000f8e20ff */
[----:B------:R-:W-:Y:S01]  /*3640*/  SEL R3, R6, R3, !P2 ;  /* 0x0000000306037207 */ /* 0x000fe20005000000 */
[----:B------:R-:W-:Y:S01]  /*3650*/  UIADD3 UR5, UPT, UPT, UR5, 0x1d0, URZ ;  /* 0x000001d005057890 */ /* 0x000fe2000fffe0ff */
[----:B-1----:R-:W-:Y:S01]  /*3660*/  LEA R0, R11, UR37, 0x3 ;  /* 0x000000250b007c11 */ /* 0x002fe2000f8e18ff */
[----:B------:R-:W-:Y:S01]  /*3670*/  UIADD3 UR4, UPT, UPT, UR4, 0x260, URZ ;  /* 0x0000026004047890 */ /* 0x000fe2000fffe0ff */
[----:B------:R-:W-:Y:S01]  /*3680*/  SHF.L.U32 R5, R10, 0x1f, RZ ;  /* 0x0000001f0a057819 */ /* 0x000fe200000006ff */
[----:B------:R1:W-:Y:S01]  /*3690*/  @!P2 SYNCS.ARRIVE.TRANS64.RED RZ, [R3+URZ], R4 ;  /* 0x0000000403ffa9a7 */ /* 0x0003e200080004ff */
[----:B------:R-:W-:Y:S01]  /*36a0*/  UIADD3 UR6, UPT, UPT, UR6, 0x1, URZ ;  /* 0x0000000106067890 */ /* 0x000fe2000fffe0ff */
[----:B------:R-:W-:-:S03]  /*36b0*/  VIADD R8, R8, 0x1 ;  /* 0x0000000108087836 */ /* 0x000fc60000000000 */
[----:B------:R-:W-:Y:S02]  /*36c0*/  UISETP.NE.AND UP0, UPT, UR6, 0x2, UPT ;  /* 0x000000020600788c */ /* 0x000fe4000bf05270 */
[----:B------:R-:W-:Y:S06]  /*36d0*/  UGETNEXTWORKID.BROADCAST [UR4], [UR5] ;  /* 0x00000000040073ca */ /* 0x000fec0008000100 */
[----:B------:R-:W-:Y:S01]  /*36e0*/  USEL UR4, URZ, 0x1, UP0 ;  /* 0x00000001ff047887 */ /* 0x000fe20008000000 */
[----:B------:R-:W-:Y:S01]  /*36f0*/  ISETP.NE.AND P0, PT, R8, 0x2, PT ;  /* 0x000000020800780c */ /* 0x000fe20003f05270 */
[----:B------:R-:W-:Y:S01]  /*3700*/  USEL UR6, UR6, URZ, UP0 ;  /* 0x000000ff06067287 */ /* 0x000fe20008000000 */
[----:B------:R-:W2:Y:S03]  /*3710*/  SYNCS.PHASECHK.TRANS64.TRYWAIT P1, [R0+URZ+0x1d0], R5 ;  /* 0x0001d005000075a7 */ /* 0x000ea600080211ff */
[----:B------:R-:W-:Y:S01]  /*3720*/  LOP3.LUT R12, R12, UR4, RZ, 0x3c, !PT ;  /* 0x000000040c0c7c12 */ /* 0x000fe2000f8e3cff */
[----:B-12---:R-:W-:Y:S07]  /*3730*/  @!P1 BRA `(.L_x_67) ;  /* 0x0000004400449947 */ /* 0x006fee0003800000 */
.L_x_178:
[C---:B------:R-:W-:Y:S01]  /*3740*/  LEA R4, R11.reuse, UR37, 0x4 ;  /* 0x000000250b047c11 */ /* 0x040fe2000f8e20ff */
[----:B-1----:R-:W-:Y:S01]  /*3750*/  VIADD R0, R0, 0x1e0 ;  /* 0x000001e000007836 */ /* 0x002fe20000000000 */
[----:B------:R-:W-:Y:S01]  /*3760*/  SEL R8, R8, RZ, P0 ;  /* 0x000000ff08087207 */ /* 0x000fe20000000000 */
[----:B------:R-:W-:-:S03]  /*3770*/  VIADD R11, R11, 0x1 ;  /* 0x000000010b0b7836 */ /* 0x000fc60000000000 */
[----:B------:R-:W1:Y:S01]  /*3780*/  LDS.128 R4, [R4+0x260] ;  /* 0x0002600004047984 */ /* 0x000e620000000c00 */
[----:B------:R-:W-:Y:S02]  /*3790*/  PRMT R0, RZ, 0x654, R0 ;  /* 0x00000654ff007816 */ /* 0x000fe40000000000 */
[C---:B------:R-:W-:Y:S01]  /*37a0*/  ISETP.NE.AND P1, PT, R11.reuse, 0x2, PT ;  /* 0x000000020b00780c */ /* 0x040fe20003f25270 */
[----:B------:R-:W-:Y:S01]  /*37b0*/  @!PT LDS RZ, [RZ] ;  /* 0x00000000fffff984 */ /* 0x000fe20000000800 */
[----:B------:R-:W-:Y:S01]  /*37c0*/  @!PT LDS RZ, [RZ] ;  /* 0x00000000fffff984 */ /* 0x000fe20000000800 */
[----:B------:R-:W-:Y:S01]  /*37d0*/  @!PT LDS RZ, [RZ] ;  /* 0x00000000fffff984 */ /* 0x000fe20000000800 */
[----:B------:R-:W-:Y:S01]  /*37e0*/  @!PT LDS RZ, [RZ] ;  /* 0x00000000fffff984 */ /* 0x000fe20000000800 */
[----:B------:R2:W-:Y:S06]  /*37f0*/  MEMBAR.ALL.CTA ;  /* 0x0000000000007992 */ /* 0x0005ec0000008000 */
[----:B--2---:R-:W2:Y:S01]  /*3800*/  FENCE.VIEW.ASYNC.S ;  /* 0x00000000000073c6 */ /* 0x004ea20000000000 */
[----:B------:R-:W-:Y:S01]  /*3810*/  SEL R11, R11, RZ, P1 ;  /* 0x000000ff0b0b7207 */ /* 0x000fe20000800000 */
[----:B--2---:R2:W-:Y:S01]  /*3820*/  SYNCS.ARRIVE.TRANS64.RED.A1T0 RZ, [R0+URZ], RZ ;  /* 0x000000ff00ff79a7 */ /* 0x0045e200081004ff */
[----:B-1----:R-:W-:-:S02]  /*3830*/  LOP3.LUT P3, RZ, R6, 0x1, RZ, 0xc0, !PT ;  /* 0x0000000106ff7812 */ /* 0x002fc4000786c0ff */
[----:B------:R-:W-:-:S04]  /*3840*/  SEL R5, RZ, 0x1, P1 ;  /* 0x00000001ff057807 */ /* 0x000fc80000800000 */
[----:B------:R-:W-:Y:S02]  /*3850*/  LOP3.LUT R10, R10, R5, RZ, 0x3c, !PT ;  /* 0x000000050a0a7212 */ /* 0x000fe400078e3cff */
[----:B--2---:R-:W-:-:S04]  /*3860*/  SEL R0, RZ, 0x1, P0 ;  /* 0x00000001ff007807 */ /* 0x004fc80000000000 */
[----:B------:R-:W-:Y:S01]  /*3870*/  LOP3.LUT R9, R9, R0, RZ, 0x3c, !PT ;  /* 0x0000000009097212 */ /* 0x000fe200078e3cff */
[----:B------:R-:W-:Y:S06]  /*3880*/  @P3 BRA `(.L_x_68) ;  /* 0xfffffffc002c3947 */ /* 0x000fec000383ffff */
[----:B------:R-:W-:Y:S01]  /*3890*/  ULEA UR5, UR6, UR37, 0x3 ;  /* 0x0000002506057291 */ /* 0x000fe2000f8e18ff */
[----:B------:R-:W-:-:S08]  /*38a0*/  SHF.L.U32 R3, R12, 0x1f, RZ ;  /* 0x0000001f0c037819 */ /* 0x000fd000000006ff */
[----:B------:R-:W1:Y:S02]  /*38b0*/  SYNCS.PHASECHK.TRANS64 P0, [UR5+0x1e0], R3 ;  /* 0x0001e003ff0075a7 */ /* 0x000e640008001005 */
[----:B-1----:R-:W-:Y:S05]  /*38c0*/  @P0 BRA `(.L_x_69) ;  /* 0x0000000000080947 */ /* 0x002fea0003800000 */
[----:B------:R-:W1:Y:S02]  /*38d0*/  SYNCS.PHASECHK.TRANS64.TRYWAIT P0, [UR5+0x1e0], R3 ;  /* 0x0001e003ff0075a7 */ /* 0x000e640008001105 */
[----:B-1----:R-:W-:Y:S05]  /*38e0*/  @!P0 BRA `(.L_x_70) ;  /* 0x0000004000ec8947 */ /* 0x002fea0003800000 */
.L_x_69:
[----:B------:R-:W-:-:S04]  /*38f0*/  UIADD3 UR4, UPT, UPT, UR6, 0x1, URZ ;  /* 0x0000000106047890 */ /* 0x000fc8000fffe0ff */
[----:B------:R-:W-:-:S04]  /*3900*/  UISETP.NE.AND UP0, UPT, UR4, 0x2, UPT ;  /* 0x000000020400788c */ /* 0x000fc8000bf05270 */
[----:B------:R-:W-:Y:S02]  /*3910*/  USEL UR7, URZ, 0x1, UP0 ;  /* 0x00000001ff077887 */ /* 0x000fe40008000000 */
[----:B------:R-:W-:-:S04]  /*3920*/  USEL UR4, UR4, URZ, UP0 ;  /* 0x000000ff04047287 */ /* 0x000fc80008000000 */
[----:B------:R-:W-:Y:S01]  /*3930*/  ULEA UR4, UR4, UR37, 0x3 ;  /* 0x0000002504047291 */ /* 0x000fe2000f8e18ff */
[----:B-1----:R-:W-:-:S04]  /*3940*/  LOP3.LUT R3, R12, UR7, RZ, 0x3c, !PT ;  /* 0x000000070c037c12 */ /* 0x002fc8000f8e3cff */
[----:B------:R-:W-:-:S04]  /*3950*/  SHF.L.U32 R0, R3, 0x1f, RZ ;  /* 0x0000001f03007819 */ /* 0x000fc800000006ff */
[----:B------:R-:W1:Y:S02]  /*3960*/  SYNCS.PHASECHK.TRANS64 P0, [UR4+0x1e0], R0 ;  /* 0x0001e000ff0075a7 */ /* 0x000e640008001004 */
[----:B-1----:R-:W-:Y:S05]  /*3970*/  @P0 EXIT ;  /* 0x000000000000094d */ /* 0x002fea0003800000 */
[----:B------:R-:W-:Y:S02]  /*3980*/  SHF.L.U32 R3, R3, 0x1f, RZ ;  /* 0x0000001f03037819 */ /* 0x000fe400000006ff */
[----:B------:R-:W-:-:S07]  /*3990*/  MOV R0, UR4 ;  /* 0x0000000400007c02 */ /* 0x000fce0008000f00 */
.L_x_71:
[----:B-1----:R1:W2:Y:S02]  /*39a0*/  SYNCS.PHASECHK.TRANS64.TRYWAIT P0, [R0+URZ+0x1e0], R3 ;  /* 0x0001e003000075a7 */ /* 0x0022a400080011ff */
[----:B--2---:R-:W-:Y:S05]  /*39b0*/  @!P0 NANOSLEEP.SYNCS 0x989680 ;  /* 0x009896800000895d */ /* 0x004fea0003900000 */
[----:B------:R-:W2:Y:S02]  /*39c0*/  @!P0 SYNCS.PHASECHK.TRANS64 P0, [R0+URZ+0x1e0], R3 ;  /* 0x0001e003000085a7 */ /* 0x000ea400080010ff */
[----:B--2---:R-:W-:Y:S05]  /*39d0*/  @P0 EXIT ;  /* 0x000000000000094d */ /* 0x004fea0003800000 */
[----:B------:R-:W-:Y:S05]  /*39e0*/  BRA `(.L_x_71) ;  /* 0xfffffffc00ec7947 */ /* 0x000fea000383ffff */
.L_x_64:
[----:B------:R-:W-:-:S09]  /*39f0*/  UISETP.NE.AND UP1, UPT, UR8, URZ, UPT ;  /* 0x000000ff0800728c */ /* 0x000fd2000bf25270 */
[----:B------:R-:W-:Y:S05]  /*3a00*/  BRA.U UP1, `(.L_x_72) ;  /* 0x0000000d01947547 */ /* 0x000fea000b800000 */
[----:B------:R-:W-:Y:S01]  /*3a10*/  UMOV UR4, 0x40 ;  /* 0x0000004000047882 */ /* 0x000fe20000000000 */
[----:B------:R-:W-:Y:S01]  /*3a20*/  NOP ;  /* 0x0000000000007918 */ /* 0x000fe20000000000 */
[----:B------:R-:W-:Y:S01]  /*3a30*/  ULEA UR4, UR37, UR4, 0x18 ;  /* 0x0000000425047291 */ /* 0x000fe2000f8ec0ff */
[----:B------:R-:W-:Y:S02]  /*3a40*/  UMOV UR5, 0x400 ;  /* 0x0000040000057882 */ /* 0x000fe40000000000 */
[----:B------:R-:W-:-:S06]  /*3a50*/  ULEA UR37, UR37, UR5, 0x18 ;  /* 0x0000000525257291 */ /* 0x000fcc000f8ec0ff */
[----:B------:R-:W1:Y:S02]  /*3a60*/  LDS.U8 R0, [UR4+0x1c] ;  /* 0x00001c04ff007984 */ /* 0x000e640008000000 */
[----:B-1----:R-:W-:-:S13]  /*3a70*/  ISETP.NE.AND P0, PT, R0, RZ, PT ;  /* 0x000000ff0000720c */ /* 0x002fda0003f05270 */
[----:B------:R-:W-:Y:S05]  /*3a80*/  @P0 BRA `(.L_x_73) ;  /* 0x0000000000580947 */ /* 0x000fea0003800000 */
[----:B------:R-:W-:-:S13]  /*3a90*/  ELECT P0, URZ, PT ;  /* 0x0000000000ff782f */ /* 0x000fda0003800000 */
[----:B------:R-:W-:Y:S05]  /*3aa0*/  @!P0 BRA `(.L_x_74) ;  /* 0x0000000000608947 */ /* 0x000fea0003800000 */
[----:B------:R-:W-:Y:S01]  /*3ab0*/  UMOV UR5, 0x10 ;  /* 0x0000001000057882 */ /* 0x000fe20000000000 */
[----:B------:R-:W-:Y:S01]  /*3ac0*/  HFMA2 R0, -RZ, RZ, 0, 5.9604644775390625e-08 ;  /* 0x00000001ff007431 */ /* 0x000fe200000001ff */
[----:B------:R-:W-:-:S03]  /*3ad0*/  MOV R2, 0xffff ;  /* 0x0000ffff00027802 */ /* 0x000fc60000000f00 */
[----:B------:R-:W-:Y:S04]  /*3ae0*/  DEPBAR.LE SB1, 0x36 ;  /* 0x00009d800000791a */ /* 0x000fe80000000000 */
[----:B------:R-:W1:Y:S02]  /*3af0*/  UTCATOMSWS.FIND_AND_SET.ALIGN UP0, UR5, UR5 ;  /* 0x00000005000575e3 */ /* 0x000e640008000800 */
[----:B-1----:R-:W-:Y:S01]  /*3b00*/  MOV R3, UR5 ;  /* 0x0000000500037c02 */ /* 0x002fe20008000f00 */
[----:B------:R-:W-:Y:S06]  /*3b10*/  BRA.U UP0, `(.L_x_75) ;  /* 0x0000000100187547 */ /* 0x000fec000b800000 */
.L_x_76:
[----:B------:R-:W-:Y:S05]  /*3b20*/  NANOSLEEP 0x64 ;  /* 0x000000640000795d */ /* 0x000fea0003800000 */
[----:B------:R-:W-:-:S05]  /*3b30*/  UMOV UR5, 0x10 ;  /* 0x0000001000057882 */ /* 0x000fca0000000000 */
[----:B------:R-:W-:Y:S04]  /*3b40*/  DEPBAR.LE SB1, 0x36 ;  /* 0x00009d800000791a */ /* 0x000fe80000000000 */
[----:B------:R-:W1:Y:S02]  /*3b50*/  UTCATOMSWS.FIND_AND_SET.ALIGN UP0, UR5, UR5 ;  /* 0x00000005000575e3 */ /* 0x000e640008000800 */
[----:B-1----:R-:W-:Y:S01]  /*3b60*/  MOV R3, UR5 ;  /* 0x0000000500037c02 */ /* 0x002fe20008000f00 */
[----:B------:R-:W-:Y:S05]  /*3b70*/  BRA.U !UP0, `(.L_x_76) ;  /* 0xfffffffd08e87547 */ /* 0x000fea000b83ffff */
.L_x_75:
[-C--:B------:R-:W-:Y:S02]  /*3b80*/  SHF.L.U32 R2, R2, R3.reuse, RZ ;  /* 0x0000000302027219 */ /* 0x080fe400000006ff */
[----:B------:R-:W-:Y:S01]  /*3b90*/  SHF.L.U32 R0, R0, R3, RZ ;  /* 0x0000000300007219 */ /* 0x000fe200000006ff */
[----:B------:R-:W-:Y:S02]  /*3ba0*/  IMAD.SHL.U32 R3, R3, 0x20, RZ ;  /* 0x0000002003037824 */ /* 0x000fe400078e00ff */
[----:B------:R1:W-:Y:S04]  /*3bb0*/  ATOMS.OR RZ, [UR4+0x14], R2 ;  /* 0x00001402ffff798c */ /* 0x0003e8000b000004 */
[----:B------:R1:W-:Y:S04]  /*3bc0*/  ATOMS.OR RZ, [UR4+0x18], R0 ;  /* 0x00001800ffff798c */ /* 0x0003e8000b000004 */
[----:B------:R1:W-:Y:S01]  /*3bd0*/  STS [UR37+0x280], R3 ;  /* 0x00028003ff007988 */ /* 0x0003e20008000825 */
[----:B------:R-:W-:Y:S05]  /*3be0*/  BRA `(.L_x_74) ;  /* 0x0000000000107947 */ /* 0x000fea0003800000 */
.L_x_73:
[----:B------:R-:W-:Y:S02]  /*3bf0*/  MOV R0, 0xffffffff ;  /* 0xffffffff00007802 */ /* 0x000fe40000000f00 */
[----:B------:R-:W-:-:S03]  /*3c00*/  MOV R2, 0x3c30 ;  /* 0x00003c3000027802 */ /* 0x000fc60000000f00 */
[----:B------:R1:W-:Y:S04]  /*3c10*/  STS [UR37+0x280], R0 ;  /* 0x00028000ff007988 */ /* 0x0003e80008000825 */
[----:B-1-3-5:R-:W-:Y:S05]  /*3c20*/  CALL.REL.NOINC `($__internal_1_$__cuda_sm10x_tcgen05_guardrail_trap_phase_invalid_during_alloc) ;  /* 0x0000004400687944 */ /* 0x02afea0003c00000 */
.L_x_74:
[----:B------:R-:W-:Y:S05]  /*3c30*/  WARPSYNC.ALL ;  /* 0x0000000000007948 */ /* 0x000fea0003800000 */
[----:B------:R-:W2:Y:S01]  /*3c40*/  S2UR UR6, SR_CgaCtaId ;  /* 0x00000000000679c3 */ /* 0x000ea20000008800 */
[----:B------:R-:W-:Y:S01]  /*3c50*/  UMOV UR4, 0x400 ;  /* 0x0000040000047882 */ /* 0x000fe20000000000 */
[----:B------:R-:W-:-:S06]  /*3c60*/  NOP ;  /* 0x0000000000007918 */ /* 0x000fcc0000000000 */
[----:B------:R-:W-:Y:S06]  /*3c70*/  BAR.ARV 0x6, 0xa0 ;  /* 0x0182800000007b1d */ /* 0x000fec0000002000 */
[----:B------:R-:W4:Y:S01]  /*3c80*/  LDCU UR7, c[0x0][0x38c] ;  /* 0x00007180ff0777ac */ /* 0x000f220008000800 */
[----:B------:R-:W-:Y:S01]  /*3c90*/  IMAD.MOV.U32 R11, RZ, RZ, 0x1 ;  /* 0x00000001ff0b7424 */ /* 0x000fe200078e00ff */
[----:B------:R-:W-:Y:S01]  /*3ca0*/  CS2R R8, SRZ ;  /* 0x0000000000087805 */ /* 0x000fe2000001ff00 */
[----:B------:R-:W-:Y:S01]  /*3cb0*/  IMAD.MOV.U32 R10, RZ, RZ, RZ ;  /* 0x000000ffff0a7224 */ /* 0x000fe200078e00ff */
[----:B------:R-:W-:Y:S01]  /*3cc0*/  UMOV UR18, URZ ;  /* 0x000000ff00127c82 */ /* 0x000fe20008000000 */
[----:B------:R-:W-:Y:S01]  /*3cd0*/  UMOV UR17, URZ ;  /* 0x000000ff00117c82 */ /* 0x000fe20008000000 */
[----:B------:R-:W-:Y:S01]  /*3ce0*/  UMOV UR22, 0x0 ;  /* 0x0000000000167882 */ /* 0x000fe20000000000 */
[----:B------:R-:W-:Y:S01]  /*3cf0*/  UMOV UR23, 0x4100410 ;  /* 0x0410041000177882 */ /* 0x000fe20000000000 */
[----:B------:R-:W-:Y:S01]  /*3d00*/  UMOV UR20, 0x0 ;  /* 0x0000000000147882 */ /* 0x000fe20000000000 */
[----:B------:R-:W-:Y:S01]  /*3d10*/  UMOV UR21, 0x4100410 ;  /* 0x0410041000157882 */ /* 0x000fe20000000000 */
[----:B--2---:R-:W-:Y:S01]  /*3d20*/  ULEA UR6, UR6, UR4, 0x18 ;  /* 0x0000000406067291 */ /* 0x004fe2000f8ec0ff */
[----:B------:R-:W2:Y:S03]  /*3d30*/  LDCU UR4, c[0x0][0x38c] ;  /* 0x00007180ff0477ac */ /* 0x000ea60008000800 */
[----:B------:R-:W-:-:S02]  /*3d40*/  UIADD3 UR11, UPT, UPT, UR6, 0x2600, URZ ;  /* 0x00002600060b7890 */ /* 0x000fc4000fffe0ff */
[----:B----4-:R-:W-:-:S03]  /*3d50*/  UIADD3 UR7, UPT, UPT, UR7, 0x3f, URZ ;  /* 0x0000003f07077890 */ /* 0x010fc6000fffe0ff */
[----:B-1----:R-:W1:Y:S01]  /*3d60*/  LDS R0, [UR6+0x280] ;  /* 0x00028006ff007984 */ /* 0x002e620008000800 */
[----:B------:R-:W-:Y:S02]  /*3d70*/  UIADD3 UR12, UPT, UPT, UR6, 0x1d600, URZ ;  /* 0x0001d600060c7890 */ /* 0x000fe4000fffe0ff */
[----:B------:R-:W-:Y:S02]  /*3d80*/  USHF.R.S32.HI UR5, URZ, 0x1f, UR7 ;  /* 0x0000001fff057899 */ /* 0x000fe40008011407 */
[----:B------:R-:W-:Y:S02]  /*3d90*/  USHF.R.U32.HI UR11, URZ, 0x4, UR11 ;  /* 0x00000004ff0b7899 */ /* 0x000fe4000801160b */
[----:B------:R-:W-:Y:S02]  /*3da0*/  ULEA.HI UR5, UR5, UR7, URZ, 0x6 ;  /* 0x0000000705057291 */ /* 0x000fe4000f8f30ff */
[----:B------:R-:W-:Y:S02]  /*3db0*/  USHF.R.U32.HI UR12, URZ, 0x4, UR12 ;  /* 0x00000004ff0c7899 */ /* 0x000fe4000801160c */
[----:B------:R-:W-:-:S02]  /*3dc0*/  USHF.R.S32.HI UR5, URZ, 0x6, UR5 ;  /* 0x00000006ff057899 */ /* 0x000fc40008011405 */
[----:B------:R-:W-:Y:S02]  /*3dd0*/  ULOP3.LUT UR11, UR11, 0x3fff, URZ, 0xc0, !UPT ;  /* 0x00003fff0b0b7892 */ /* 0x000fe4000f8ec0ff */
[----:B------:R-:W-:Y:S02]  /*3de0*/  UISETP.LT.AND UP0, UPT, UR5, 0x1, UPT ;  /* 0x000000010500788c */ /* 0x000fe4000bf01270 */
[----:B------:R-:W-:Y:S02]  /*3df0*/  ULOP3.LUT UR12, UR12, 0x3fff, URZ, 0xc0, !UPT ;  /* 0x00003fff0c0c7892 */ /* 0x000fe4000f8ec0ff */
[----:B------:R-:W-:Y:S02]  /*3e00*/  USEL UR10, UR5, 0x1, !UP0 ;  /* 0x00000001050a7887 */ /* 0x000fe4000c000000 */
[----:B------:R-:W-:Y:S02]  /*3e10*/  ULOP3.LUT UR11, UR11, 0x10000, URZ, 0xfc, !UPT ;  /* 0x000100000b0b7892 */ /* 0x000fe4000f8efcff */
[----:B------:R-:W-:-:S02]  /*3e20*/  ULOP3.LUT UR12, UR12, 0x10000, URZ, 0xfc, !UPT ;  /* 0x000100000c0c7892 */ /* 0x000fc4000f8efcff */
[----:B------:R-:W-:Y:S02]  /*3e30*/  UIADD3 UR10, UPT, UPT, -UR10, URZ, URZ ;  /* 0x000000ff0a0a7290 */ /* 0x000fe4000fffe1ff */
[----:B--2---:R-:W-:Y:S01]  /*3e40*/  UISETP.GE.AND UP3, UPT, UR4, 0x1, UPT ;  /* 0x000000010400788c */ /* 0x004fe2000bf66270 */
[----:B-1----:R-:W-:-:S15]  /*3e50*/  R2UR UR19, R0 ;  /* 0x00000000001372ca */ /* 0x002fde00000e0000 */
.L_x_83:
[----:B------:R-:W-:Y:S02]  /*3e60*/  LEA R0, R10, UR6, 0x3 ;  /* 0x000000060a007c11 */ /* 0x000fe4000f8e18ff */
[----:B------:R-:W-:Y:S02]  /*3e70*/  SHF.L.U32 R5, R9, 0x1f, RZ ;  /* 0x0000001f09057819 */ /* 0x000fe400000006ff */
[----:B------:R-:W-:Y:S01]  /*3e80*/  PLOP3.LUT P0, PT, PT, PT, UP3, 0x80, 0x8 ;  /* 0x000000000008781c */ /* 0x000fe20003f0f038 */
[----:B------:R-:W-:Y:S01]  /*3e90*/  VIADD R3, R0, 0x1e0 ;  /* 0x000001e000037836 */ /* 0x000fe20000000000 */
[----:B-1----:R-:W1:Y:S02]  /*3ea0*/  SYNCS.PHASECHK.TRANS64.TRYWAIT P1, [R0+URZ+0x1d0], R5 ;  /* 0x0001d005000075a7 */ /* 0x002e6400080211ff */
[----:B-1--4-:R-:W-:Y:S09]  /*3eb0*/  @!P1 BRA `(.L_x_77) ;  /* 0x0000003c00909947 */ /* 0x012ff20003800000 */
.L_x_180:
[----:B------:R-:W-:Y:S01]  /*3ec0*/  LEA R4, R10, UR6, 0x4 ;  /* 0x000000060a047c11 */ /* 0x000fe2000f8e20ff */
[----:B------:R-:W-:Y:S01]  /*3ed0*/  @UP3 ULEA UR4, UR17, UR6, 0x3 ;  /* 0x0000000611043291 */ /* 0x000fe2000f8e18ff */
[----:B------:R-:W-:Y:S01]  /*3ee0*/  PLOP3.LUT P2, PT, PT, PT, PT, 0x80, 0x8 ;  /* 0x000000000008781c */ /* 0x000fe20003f4f070 */
[----:B------:R-:W-:Y:S01]  /*3ef0*/  ULEA UR8, UR18, UR6, 0x3 ;  /* 0x0000000612087291 */ /* 0x000fe2000f8e18ff */
[----:B------:R-:W-:Y:S02]  /*3f00*/  PRMT R3, RZ, 0x654, R3 ;  /* 0x00000654ff037816 */ /* 0x000fe40000000003 */
[----:B-1----:R-:W1:Y:S01]  /*3f10*/  LDS.128 R4, [R4+0x260] ;  /* 0x0002600004047984 */ /* 0x002e620000000c00 */
[----:B------:R-:W-:Y:S02]  /*3f20*/  @P0 SHF.L.U32 R2, R8, 0x1f, RZ ;  /* 0x0000001f08020819 */ /* 0x000fe400000006ff */
[----:B------:R-:W-:Y:S01]  /*3f30*/  SHF.L.U32 R0, R11, 0x1f, RZ ;  /* 0x0000001f0b007819 */ /* 0x000fe200000006ff */
[----:B------:R-:W-:Y:S01]  /*3f40*/  @!PT LDS RZ, [RZ] ;  /* 0x00000000fffff984 */ /* 0x000fe20000000800 */
[----:B------:R-:W-:Y:S01]  /*3f50*/  @!PT LDS RZ, [RZ] ;  /* 0x00000000fffff984 */ /* 0x000fe20000000800 */
[----:B------:R-:W-:Y:S01]  /*3f60*/  @!PT LDS RZ, [RZ] ;  /* 0x00000000fffff984 */ /* 0x000fe20000000800 */
[----:B------:R-:W-:Y:S01]  /*3f70*/  @!PT LDS RZ, [RZ] ;  /* 0x00000000fffff984 */ /* 0x000fe20000000800 */
[----:B------:R2:W-:Y:S06]  /*3f80*/  MEMBAR.ALL.CTA ;  /* 0x0000000000007992 */ /* 0x0005ec0000008000 */
[----:B--2---:R-:W2:Y:S02]  /*3f90*/  FENCE.VIEW.ASYNC.S ;  /* 0x00000000000073c6 */ /* 0x004ea40000000000 */
[----:B--2---:R2:W-:Y:S01]  /*3fa0*/  SYNCS.ARRIVE.TRANS64.RED.A1T0 RZ, [R3+URZ], RZ ;  /* 0x000000ff03ff79a7 */ /* 0x0045e200081004ff */
[----:B------:R2:W4:Y:S01]  /*3fb0*/  @P0 SYNCS.PHASECHK.TRANS64.TRYWAIT P2, [UR4], R2 ;  /* 0x00000002ff0005a7 */ /* 0x0005220008041104 */
[----:B------:R-:W-:Y:S01]  /*3fc0*/  ULEA.HI UR4, UR18, UR18, URZ, 0x1 ;  /* 0x0000001212047291 */ /* 0x000fe2000f8f08ff */
[----:B-1----:R-:W-:-:S03]  /*3fd0*/  LOP3.LUT P1, RZ, R6, 0x1, RZ, 0xc0, !PT ;  /* 0x0000000106ff7812 */ /* 0x002fc6000782c0ff */
[----:B------:R-:W-:Y:S02]  /*3fe0*/  USHF.L.U32 UR9, UR4, 0x5, URZ ;  /* 0x0000000504097899 */ /* 0x000fe400080006ff */
[----:B------:R-:W-:Y:S02]  /*3ff0*/  ULOP3.LUT UR4, UR4, 0xffe, URZ, 0xc0, !UPT ;  /* 0x00000ffe04047892 */ /* 0x000fe4000f8ec0ff */
[----:B------:R-:W-:Y:S02]  /*4000*/  ULOP3.LUT UR9, UR9, 0xffffffc0, URZ, 0xc0, !UPT ;  /* 0xffffffc009097892 */ /* 0x000fe4000f8ec0ff */
[----:B------:R-:W-:Y:S02]  /*4010*/  UIADD3 UR4, UPT, UPT, -UR4, UR18, URZ ;  /* 0x0000001204047290 */ /* 0x000fe4000fffe1ff */
[----:B------:R-:W-:Y:S01]  /*4020*/  UIADD3 UR9, UPT, UPT, UR19, UR9, URZ ;  /* 0x0000000913097290 */ /* 0x000fe2000fffe0ff */
[----:B------:R-:W1:Y:S03]  /*4030*/  SYNCS.PHASECHK.TRANS64.TRYWAIT P0, [UR8+0x210], R0 ;  /* 0x00021000ff0075a7 */ /* 0x000e660008001108 */
[----:B------:R-:W-:Y:S01]  /*4040*/  ULEA UR9, UR4, UR9, 0x14 ;  /* 0x0000000904097291 */ /* 0x000fe2000f8ea0ff */
[----:B-12-4-:R-:W-:Y:S11]  /*4050*/  @!P0 BRA `(.L_x_78) ;  /* 0x0000003c003c8947 */ /* 0x016ff60003800000 */
.L_x_182:
[----:B------:R-:W-:Y:S01]  /*4060*/  IADD3 R10, PT, PT, R10, 0x1, RZ ;  /* 0x000000010a0a7810 */ /* 0x000fe20007ffe0ff */
[----:B------:R-:W-:Y:S06]  /*4070*/  BRA.U !UP3, `(.L_x_79) ;  /* 0x000000010b987547 */ /* 0x000fec000b800000 */
[----:B------:R-:W-:Y:S01]  /*4080*/  UPLOP3.LUT UP4, UPT, UPT, UPT, UPT, 0x40, 0x4 ;  /* 0x000000000004789c */ /* 0x000fe20003f8e870 */
[----:B------:R-:W-:Y:S01]  /*4090*/  UMOV UR16, UR10 ;  /* 0x0000000a00107c82 */ /* 0x000fe20008000000 */
[----:B------:R-:W-:Y:S01]  /*40a0*/  UMOV UR15, UR5 ;  /* 0x00000005000f7c82 */ /* 0x000fe20008000000 */
[----:B------:R-:W-:-:S08]  /*40b0*/  UMOV UR14, UR17 ;  /* 0x00000011000e7c82 */ /* 0x000fd00008000000 */
.L_x_82:
[----:B------:R-:W-:Y:S02]  /*40c0*/  UIADD3 UR16, UPT, UPT, UR16, 0x1, URZ ;  /* 0x0000000110107890 */ /* 0x000fe4000fffe0ff */
[----:B--2---:R-:W-:Y:S02]  /*40d0*/  ULEA UR7, UR14, UR6, 0x3 ;  /* 0x000000060e077291 */ /* 0x004fe4000f8e18ff */
[----:B------:R-:W-:Y:S01]  /*40e0*/  UISETP.NE.AND UP0, UPT, UR16, URZ, UPT ;  /* 0x000000ff1000728c */ /* 0x000fe2000bf05270 */
[----:B----4-:R-:W-:Y:S10]  /*40f0*/  @P2 BRA `(.L_x_80) ;  /* 0x00000000000c2947 */ /* 0x010ff40003800000 */
[----:B-1----:R-:W-:Y:S04]  /*4100*/  SHF.L.U32 R3, R8, 0x1f, RZ ;  /* 0x0000001f08037819 */ /* 0x002fe800000006ff */
[----:B------:R-:W1:Y:S02]  /*4110*/  SYNCS.PHASECHK.TRANS64.TRYWAIT P0, [UR7], R3 ;  /* 0x00000003ff0075a7 */ /* 0x000e640008001107 */
[----:B-1----:R-:W-:Y:S05]  /*4120*/  @!P0 BRA `(.L_x_81) ;  /* 0x0000003c00208947 */ /* 0x002fea0003800000 */
.L_x_80:
[----:B------:R-:W-:Y:S01]  /*4130*/  UISETP.NE.AND UP1, UPT, UR15, 0x1, UPT ;  /* 0x000000010f00788c */ /* 0x000fe2000bf25270 */
[----:B------:R-:W-:Y:S01]  /*4140*/  PLOP3.LUT P2, PT, PT, PT, PT, 0x80, 0x8 ;  /* 0x000000000008781c */ /* 0x000fe20003f4f070 */
[----:B------:R-:W-:Y:S02]  /*4150*/  UIADD3 UR17, UPT, UPT, UR14, 0x1, URZ ;  /* 0x000000010e117890 */ /* 0x000fe4000fffe0ff */
[----:B------:R-:W-:Y:S02]  /*4160*/  ULEA UR24, UR14, UR12, 0x8 ;  /* 0x0000000c0e187291 */ /* 0x000fe4000f8e40ff */
[----:B------:R-:W-:Y:S01]  /*4170*/  UISETP.NE.AND UP2, UPT, UR17, 0x1b, UPT ;  /* 0x0000001b1100788c */ /* 0x000fe2000bf45270 */
[----:B------:R-:W-:Y:S01]  /*4180*/  PLOP3.LUT P0, PT, PT, PT, UP1, 0x80, 0x8 ;  /* 0x000000000008781c */ /* 0x000fe20003f0f018 */
[----:B------:R-:W-:Y:S02]  /*4190*/  ULEA UR26, UR14, UR11, 0x8 ;  /* 0x0000000b0e1a7291 */ /* 0x000fe4000f8e40ff */
[----:B------:R-:W-:Y:S02]  /*41a0*/  USEL UR13, URZ, 0x1, UP2 ;  /* 0x00000001ff0d7887 */ /* 0x000fe40009000000 */
[----:B------:R-:W-:Y:S02]  /*41b0*/  USEL UR17, UR17, URZ, UP2 ;  /* 0x000000ff11117287 */ /* 0x000fe40009000000 */
[----:B------:R-:W-:Y:S02]  /*41c0*/  UIADD3 UR30, UPT, UPT, UR24, 0x2, URZ ;  /* 0x00000002181e7890 */ /* 0x000fe4000fffe0ff */
[----:B------:R-:W-:Y:S01]  /*41d0*/  @UP1 ULEA UR4, UR17, UR6, 0x3 ;  /* 0x0000000611041291 */ /* 0x000fe2000f8e18ff */
[----:B------:R-:W-:Y:S01]  /*41e0*/  LOP3.LUT R8, R8, UR13, RZ, 0x3c, !PT ;  /* 0x0000000d08087c12 */ /* 0x000fe2000f8e3cff */
[----:B------:R-:W-:Y:S02]  /*41f0*/  UIADD3 UR28, UPT, UPT, UR26, 0x2, URZ ;  /* 0x000000021a1c7890 */ /* 0x000fe4000fffe0ff */
[----:B------:R-:W-:Y:S01]  /*4200*/  UIADD3 UR7, UPT, UPT, UR7, 0xd8, URZ ;  /* 0x000000d807077890 */ /* 0x000fe2000fffe0ff */
[----:B-1----:R-:W-:Y:S01]  /*4210*/  @P0 SHF.L.U32 R0, R8, 0x1f, RZ ;  /* 0x0000001f08000819 */ /* 0x002fe200000006ff */
[----:B------:R-:W-:Y:S01]  /*4220*/  UMOV UR25, 0x80004020 ;  /* 0x8000402000197882 */ /* 0x000fe20000000000 */
[----:B------:R-:W-:Y:S01]  /*4230*/  UMOV UR27, 0x80004020 ;  /* 0x80004020001b7882 */ /* 0x000fe20000000000 */
[----:B------:R-:W-:Y:S01]  /*4240*/  UMOV UR31, 0x80004020 ;  /* 0x80004020001f7882 */ /* 0x000fe20000000000 */
[----:B------:R2:W4:Y:S01]  /*4250*/  @P0 SYNCS.PHASECHK.TRANS64.TRYWAIT P2, [UR4], R0 ;  /* 0x00000000ff0005a7 */ /* 0x0005220008041104 */
[----:B------:R-:W-:Y:S01]  /*4260*/  UIADD3 UR15, UPT, UPT, UR15, -0x1, URZ ;  /* 0xffffffff0f0f7890 */ /* 0x000fe2000fffe0ff */
[----:B------:R2:W-:Y:S01]  /*4270*/  UTCQMMA gdesc[UR26], gdesc[UR24], tmem[UR9], tmem[UR22], idesc[UR23], UP4 ;  /* 0x00ff16181a0075ea */ /* 0x0005e2000a000309 */
[----:B------:R-:W-:Y:S01]  /*4280*/  UPLOP3.LUT UP4, UPT, UPT, UPT, UPT, 0x80, 0x8 ;  /* 0x000000000008789c */ /* 0x000fe20003f8f070 */
[----:B------:R-:W-:Y:S01]  /*4290*/  UMOV UR29, 0x80004020 ;  /* 0x80004020001d7882 */ /* 0x000fe20000000000 */
[----:B------:R-:W-:Y:S01]  /*42a0*/  UMOV UR14, UR17 ;  /* 0x00000011000e7c82 */ /* 0x000fe20008000000 */
[----:B------:R2:W-:Y:S01]  /*42b0*/  UTCQMMA gdesc[UR28], gdesc[UR30], tmem[UR9], tmem[UR20], idesc[UR21], UPT ;  /* 0x00ff141e1c0075ea */ /* 0x0005e2000b800309 */
[----:B------:R2:W-:Y:S01]  /*42c0*/  UTCBAR [UR7], URZ ;  /* 0x000000ff070073e9 */ /* 0x0005e200080000ff */
[----:B------:R-:W-:Y:S06]  /*42d0*/  BRA.U UP0, `(.L_x_82) ;  /* 0xfffffffd00787547 */ /* 0x000fec000b83ffff */
.L_x_79:
[----:B------:R-:W-:Y:S01]  /*42e0*/  UIADD3 UR18, UPT, UPT, UR18, 0x1, URZ ;  /* 0x0000000112127890 */ /* 0x000fe2000fffe0ff */
[C---:B------:R-:W-:Y:S01]  /*42f0*/  ISETP.NE.AND P0, PT, R10.reuse, 0x2, PT ;  /* 0x000000020a00780c */ /* 0x040fe20003f05270 */
[----:B------:R-:W-:Y:S02]  /*4300*/  UIADD3 UR8, UPT, UPT, UR8, 0x1f0, URZ ;  /* 0x000001f008087890 */ /* 0x000fe4000fffe0ff */
[----:B------:R-:W-:Y:S01]  /*4310*/  UISETP.NE.AND UP0, UPT, UR18, 0x4, UPT ;  /* 0x000000041200788c */ /* 0x000fe2000bf05270 */
[----:B-12---:R-:W-:Y:S02]  /*4320*/  SEL R0, RZ, 0x1, P0 ;  /* 0x00000001ff007807 */ /* 0x006fe40000000000 */
[----:B------:R-:W-:Y:S01]  /*4330*/  SEL R10, R10, RZ, P0 ;  /* 0x000000ff0a0a7207 */ /* 0x000fe20000000000 */
[----:B------:R-:W-:Y:S01]  /*4340*/  USEL UR4, URZ, 0x1, UP0 ;  /* 0x00000001ff047887 */ /* 0x000fe20008000000 */
[----:B------:R-:W-:Y:S01]  /*4350*/  LOP3.LUT R9, R9, R0, RZ, 0x3c, !PT ;  /* 0x0000000009097212 */ /* 0x000fe200078e3cff */
[----:B------:R-:W-:Y:S01]  /*4360*/  USEL UR18, UR18, URZ, UP0 ;  /* 0x000000ff12127287 */ /* 0x000fe20008000000 */
[----:B------:R1:W-:Y:S03]  /*4370*/  UTCBAR [UR8], URZ ;  /* 0x000000ff080073e9 */ /* 0x0003e600080000ff */
[----:B------:R-:W-:Y:S01]  /*4380*/  LOP3.LUT R11, R11, UR4, RZ, 0x3c, !PT ;  /* 0x000000040b0b7c12 */ /* 0x000fe2000f8e3cff */
[----:B------:R-:W-:Y:S07]  /*4390*/  @P1 BRA `(.L_x_83) ;  /* 0xfffffff800b01947 */ /* 0x000fee000383ffff */
[----:B------:R-:W2:Y:S01]  /*43a0*/  S2UR UR4, SR_CgaCtaId ;  /* 0x00000000000479c3 */ /* 0x000ea20000008800 */
[----:B------:R-:W-:Y:S01]  /*43b0*/  ELECT P0, URZ, PT ;  /* 0x0000000000ff782f */ /* 0x000fe20003800000 */
[----:B------:R-:W-:Y:S01]  /*43c0*/  IMAD.MOV.U32 R0, RZ, RZ, 0x1 ;  /* 0x00000001ff007424 */ /* 0x000fe200078e00ff */
[----:B------:R-:W-:Y:S01]  /*43d0*/  UIADD3 UR6, UPT, UPT, UR6, 0x210, URZ ;  /* 0x0000021006067890 */ /* 0x000fe2000fffe0ff */
[----:B------:R-:W-:Y:S01]  /*43e0*/  SHF.L.U32 R3, R11, 0x1f, RZ ;  /* 0x0000001f0b037819 */ /* 0x000fe200000006ff */
[----:B------:R-:W-:-:S03]  /*43f0*/  UMOV UR5, 0x40 ;  /* 0x0000004000057882 */ /* 0x000fc60000000000 */
[----:B------:R-:W-:Y:S01]  /*4400*/  UVIRTCOUNT.DEALLOC.SMPOOL 0x80 ;  /* 0x000000800000784c */ /* 0x000fe20000000000 */
[----:B--2---:R-:W-:Y:S02]  /*4410*/  ULEA UR4, UR4, UR5, 0x18 ;  /* 0x0000000504047291 */ /* 0x004fe4000f8ec0ff */
[----:B------:R-:W-:-:S07]  /*4420*/  ULEA UR5, UR18, UR6, 0x3 ;  /* 0x0000000612057291 */ /* 0x000fce000f8e18ff */
[----:B------:R2:W-:Y:S02]  /*4430*/  @P0 STS.U8 [UR4+0x1c], R0 ;  /* 0x00001c00ff000988 */ /* 0x0005e40008000004 */
[----:B------:R-:W3:Y:S02]  /*4440*/  SYNCS.PHASECHK.TRANS64.TRYWAIT P0, [UR5], R3 ;  /* 0x00000003ff0075a7 */ /* 0x000ee40008001105 */
[----:B--23--:R-:W-:Y:S05]  /*4450*/  @!P0 BRA `(.L_x_84) ;  /* 0x00000038006c8947 */ /* 0x00cfea0003800000 */
.L_x_185:
[----:B------:R-:W-:-:S04]  /*4460*/  UIADD3 UR7, UPT, UPT, UR18, 0x1, URZ ;  /* 0x0000000112077890 */ /* 0x000fc8000fffe0ff */
[----:B------:R-:W-:-:S04]  /*4470*/  UISETP.NE.AND UP0, UPT, UR7, 0x4, UPT ;  /* 0x000000040700788c */ /* 0x000fc8000bf05270 */
[----:B-1----:R-:W-:Y:S02]  /*4480*/  USEL UR8, URZ, 0x1, UP0 ;  /* 0x00000001ff087887 */ /* 0x002fe40008000000 */
[----:B------:R-:W-:-:S04]  /*4490*/  USEL UR7, UR7, URZ, UP0 ;  /* 0x000000ff07077287 */ /* 0x000fc80008000000 */
[----:B------:R-:W-:Y:S01]  /*44a0*/  ULEA UR5, UR7, UR6, 0x3 ;  /* 0x0000000607057291 */ /* 0x000fe2000f8e18ff */
[----:B------:R-:W-:-:S04]  /*44b0*/  LOP3.LUT R2, R11, UR8, RZ, 0x3c, !PT ;  /* 0x000000080b027c12 */ /* 0x000fc8000f8e3cff */
[----:B--2---:R-:W-:-:S04]  /*44c0*/  SHF.L.U32 R3, R2, 0x1f, RZ ;  /* 0x0000001f02037819 */ /* 0x004fc800000006ff */
[----:B------:R-:W1:Y:S02]  /*44d0*/  SYNCS.PHASECHK.TRANS64.TRYWAIT P0, [UR5], R3 ;  /* 0x00000003ff0075a7 */ /* 0x000e640008001105 */
[----:B-1----:R-:W-:Y:S05]  /*44e0*/  @!P0 BRA `(.L_x_85) ;  /* 0x0000003800608947 */ /* 0x002fea0003800000 */
.L_x_187:
        /* <DEDUP_REMOVED lines=9> */
.L_x_189:
[----:B------:R-:W-:-:S04]  /*4580*/  UIADD3 UR7, UPT, UPT, UR7, 0x1, URZ ;  /* 0x0000000107077890 */ /* 0x000fc8000fffe0ff */
[----:B------:R-:W-:-:S04]  /*4590*/  UISETP.NE.AND UP0, UPT, UR7, 0x4, UPT ;  /* 0x000000040700788c */ /* 0x000fc8000bf05270 */
[----:B------:R-:W-:Y:S02]  /*45a0*/  USEL UR5, URZ, 0x1, UP0 ;  /* 0x00000001ff057887 */ /* 0x000fe40008000000 */
[----:B------:R-:W-:-:S04]  /*45b0*/  USEL UR7, UR7, URZ, UP0 ;  /* 0x000000ff07077287 */ /* 0x000fc80008000000 */
[----:B------:R-:W-:Y:S01]  /*45c0*/  ULEA UR7, UR7, UR6, 0x3 ;  /* 0x0000000607077291 */ /* 0x000fe2000f8e18ff */
[----:B-1----:R-:W-:-:S04]  /*45d0*/  LOP3.LUT R3, R2, UR5, RZ, 0x3c, !PT ;  /* 0x0000000502037c12 */ /* 0x002fc8000f8e3cff */
[----:B------:R-:W-:-:S04]  /*45e0*/  SHF.L.U32 R3, R3, 0x1f, RZ ;  /* 0x0000001f03037819 */ /* 0x000fc800000006ff */
[----:B------:R-:W1:Y:S02]  /*45f0*/  SYNCS.PHASECHK.TRANS64.TRYWAIT P0, [UR7], R3 ;  /* 0x00000003ff0075a7 */ /* 0x000e640008001107 */
[----:B-1----:R-:W-:Y:S05]  /*4600*/  @!P0 BRA `(.L_x_87) ;  /* 0x0000003800488947 */ /* 0x002fea0003800000 */
.L_x_191:
[----:B------:R-:W-:Y:S01]  /*4610*/  NOP ;  /* 0x0000000000007918 */ /* 0x000fe20000000000 */
[----:B-1----:R-:W1:Y:S01]  /*4620*/  LDS R0, [UR4+0x14] ;  /* 0x00001404ff007984 */ /* 0x002e620008000800 */
[----:B------:R-:W-:Y:S01]  /*4630*/  ULOP3.LUT UR6, UR19, 0xffff, URZ, 0xc0, !UPT ;  /* 0x0000ffff13067892 */ /* 0x000fe2000f8ec0ff */
[----:B------:R-:W-:Y:S01]  /*4640*/  UMOV UR8, 0xffff ;  /* 0x0000ffff00087882 */ /* 0x000fe20000000000 */
[----:B------:R-:W-:Y:S02]  /*4650*/  UMOV UR5, 0x1 ;  /* 0x0000000100057882 */ /* 0x000fe40000000000 */
[----:B------:R-:W-:-:S04]  /*4660*/  USHF.R.U32.HI UR6, URZ, 0x5, UR6 ;  /* 0x00000005ff067899 */ /* 0x000fc80008011606 */
[----:B------:R-:W-:Y:S02]  /*4670*/  USHF.L.U32 UR8, UR8, UR6, URZ ;  /* 0x0000000608087299 */ /* 0x000fe400080006ff */
[----:B------:R-:W-:-:S04]  /*4680*/  USHF.L.U32 UR5, UR5, UR6, URZ ;  /* 0x0000000605057299 */ /* 0x000fc800080006ff */
[----:B-1----:R-:W-:-:S04]  /*4690*/  LOP3.LUT R0, R0, UR8, RZ, 0xc0, !PT ;  /* 0x0000000800007c12 */ /* 0x002fc8000f8ec0ff */
[----:B------:R-:W-:-:S13]  /*46a0*/  ISETP.NE.AND P0, PT, R0, UR8, PT ;  /* 0x0000000800007c0c */ /* 0x000fda000bf05270 */
[----:B------:R-:W-:Y:S05]  /*46b0*/  @P0 BRA `(.L_x_88) ;  /* 0x0000000000580947 */ /* 0x000fea0003800000 */
[----:B------:R-:W1:Y:S02]  /*46c0*/  LDS R0, [UR4+0x18] ;  /* 0x00001804ff007984 */ /* 0x000e640008000800 */
[----:B-1----:R-:W-:-:S04]  /*46d0*/  LOP3.LUT R0, R0, UR5, RZ, 0xc0, !PT ;  /* 0x0000000500007c12 */ /* 0x002fc8000f8ec0ff */
[----:B------:R-:W-:-:S13]  /*46e0*/  ISETP.NE.AND P0, PT, R0, UR5, PT ;  /* 0x0000000500007c0c */ /* 0x000fda000bf05270 */
[----:B------:R-:W-:Y:S05]  /*46f0*/  @P0 BRA `(.L_x_89) ;  /* 0x00000000003c0947 */ /* 0x000fea0003800000 */
[----:B------:R-:W1:Y:S01]  /*4700*/  S2R R2, SR_LANEID ;  /* 0x0000000000027919 */ /* 0x000e620000000000 */
[----:B------:R-:W-:Y:S01]  /*4710*/  ULOP3.LUT UR8, URZ, UR8, URZ, 0x33, !UPT ;  /* 0x00000008ff087292 */ /* 0x000fe2000f8e33ff */
[----:B------:R-:W-:Y:S01]  /*4720*/  LOP3.LUT R4, RZ, UR5, RZ, 0x33, !PT ;  /* 0x00000005ff047c12 */ /* 0x000fe2000f8e33ff */
[----:B------:R-:W-:Y:S02]  /*4730*/  VOTEU.ANY UR7, UPT, PT ;  /* 0x0000000000077886 */ /* 0x000fe400038e0100 */
[----:B------:R-:W-:Y:S01]  /*4740*/  UFLO.U32 UR7, UR7 ;  /* 0x00000007000772bd */ /* 0x000fe200080e0000 */
[----:B------:R-:W2:Y:S01]  /*4750*/  REDUX UR5, R4 ;  /* 0x00000000040573c4 */ /* 0x000ea20000000000 */
[----:B------:R-:W-:-:S06]  /*4760*/  IMAD.U32 R0, RZ, RZ, UR8 ;  /* 0x00000008ff007e24 */ /* 0x000fcc000f8e00ff */
[----:B------:R3:W-:Y:S01]  /*4770*/  UTCATOMSWS.AND URZ, UR8 ;  /* 0x0000000800ff79e3 */ /* 0x0007e20008000000 */
[----:B------:R-:W4:Y:S01]  /*4780*/  REDUX UR6, R0 ;  /* 0x00000000000673c4 */ /* 0x000f220000000000 */
[----:B-1----:R-:W-:Y:S01]  /*4790*/  ISETP.EQ.U32.AND P0, PT, R2, UR7, PT ;  /* 0x0000000702007c0c */ /* 0x002fe2000bf02070 */
[----:B--2---:R-:W-:Y:S01]  /*47a0*/  IMAD.U32 R2, RZ, RZ, UR5 ;  /* 0x00000005ff027e24 */ /* 0x004fe2000f8e00ff */
[----:B----4-:R-:W-:-:S11]  /*47b0*/  MOV R3, UR6 ;  /* 0x0000000600037c02 */ /* 0x010fd60008000f00 */
[----:B------:R3:W-:Y:S04]  /*47c0*/  @P0 ATOMS.AND RZ, [UR4+0x14], R3 ;  /* 0x00001403ffff098c */ /* 0x0007e8000a800004 */
[----:B------:R3:W-:Y:S01]  /*47d0*/  @P0 ATOMS.AND RZ, [UR4+0x18], R2 ;  /* 0x00001802ffff098c */ /* 0x0007e2000a800004 */
[----:B------:R-:W-:Y:S05]  /*47e0*/  BRA `(.L_x_90) ;  /* 0x0000000000147947 */ /* 0x000fea0003800000 */
.L_x_89:
[----:B------:R-:W-:Y:S02]  /*47f0*/  MOV R2, 0x4810 ;  /* 0x0000481000027802 */ /* 0x000fe40000000f00 */
[----:B----45:R-:W-:Y:S05]  /*4800*/  CALL.REL.NOINC `($__internal_0_$__cuda_sm10x_tcgen05_guardrail_trap_col_being_dealloced_not_returned_by_alloc) ;  /* 0x0000003800647944 */ /* 0x030fea0003c00000 */
[----:B------:R-:W-:Y:S05]  /*4810*/  BRA `(.L_x_90) ;  /* 0x0000000000087947 */ /* 0x000fea0003800000 */
.L_x_88:
[----:B------:R-:W-:Y:S02]  /*4820*/  MOV R2, 0x4840 ;  /* 0x0000484000027802 */ /* 0x000fe40000000f00 */
[----:B----45:R-:W-:Y:S05]  /*4830*/  CALL.REL.NOINC `($__internal_2_$__cuda_sm10x_tcgen05_guardrail_trap_unallocated_columns_being_dealloced) ;  /* 0x0000003800707944 */ /* 0x030fea0003c00000 */
.L_x_90:
[----:B------:R-:W-:Y:S01]  /*4840*/  NOP ;  /* 0x0000000000007918 */ /* 0x000fe20000000000 */
[----:B---3--:R-:W-:Y:S05]  /*4850*/  EXIT ;  /* 0x000000000000794d */ /* 0x008fea0003800000 */
.L_x_72:
[----:B------:R-:W-:-:S09]  /*4860*/  UISETP.NE.OR UP2, UPT, UR8, 0x3, !UP2 ;  /* 0x000000030800788c */ /* 0x000fd2000d745670 */
[----:B------:R-:W-:Y:S05]  /*4870*/  BRA.U UP2, `(.L_x_91) ;  /* 0x0000000902c87547 */ /* 0x000fea000b800000 */
[----:B------:R-:W1:Y:S01]  /*4880*/  LDCU.64 UR6, c[0x0][0x888] ;  /* 0x00011100ff0677ac */ /* 0x000e620008000a00 */
[----:B------:R-:W2:Y:S01]  /*4890*/  LDC R0, c[0x0][0xb30] ;  /* 0x0002cc00ff007b82 */ /* 0x000ea20000000800 */
[----:B------:R-:W-:Y:S01]  /*48a0*/  IMAD.MOV.U32 R30, RZ, RZ, 0x1 ;  /* 0x00000001ff1e7424 */ /* 0x000fe200078e00ff */
[----:B------:R-:W-:Y:S01]  /*48b0*/  CS2R R28, SRZ ;  /* 0x00000000001c7805 */ /* 0x000fe2000001ff00 */
[----:B------:R-:W4:Y:S01]  /*48c0*/  LDCU.64 UR4, c[0x0][0x890] ;  /* 0x00011200ff0477ac */ /* 0x000f220008000a00 */
[----:B------:R-:W-:Y:S01]  /*48d0*/  IMAD.MOV.U32 R25, RZ, RZ, 0x1000 ;  /* 0x00001000ff197424 */ /* 0x000fe200078e00ff */
[----:B------:R-:W-:-:S03]  /*48e0*/  UMOV UR8, 0x400 ;  /* 0x0000040000087882 */ /* 0x000fc60000000000 */
[----:B------:R-:W3:Y:S01]  /*48f0*/  LDC R19, c[0x0][0x370] ;  /* 0x0000dc00ff137b82 */ /* 0x000ee20000000800 */
[----:B------:R-:W-:-:S07]  /*4900*/  UPLOP3.LUT UP1, UPT, UPT, UPT, UPT, 0x40, 0x4 ;  /* 0x000000000004789c */ /* 0x000fce0003f2e870 */
[----:B------:R-:W3:Y:S01]  /*4910*/  LDC R2, c[0x0][0xb0c] ;  /* 0x0002c300ff027b82 */ /* 0x000ee20000000800 */
[----:B-1----:R-:W-:Y:S02]  /*4920*/  UISETP.NE.U32.AND UP2, UPT, UR6, URZ, UPT ;  /* 0x000000ff0600728c */ /* 0x002fe4000bf45070 */
[----:B------:R-:W-:Y:S02]  /*4930*/  ULEA UR6, UR37, UR8, 0x18 ;  /* 0x0000000825067291 */ /* 0x000fe4000f8ec0ff */
[----:B------:R-:W-:Y:S02]  /*4940*/  UISETP.NE.AND.EX UP2, UPT, UR7, URZ, UPT, UP2 ;  /* 0x000000ff0700728c */ /* 0x000fe4000bf45320 */
[----:B------:R-:W-:Y:S01]  /*4950*/  UIADD3 UR7, UPT, UPT, UR6, 0x1b0, URZ ;  /* 0x000001b006077890 */ /* 0x000fe2000fffe0ff */
[----:B------:R-:W1:Y:S01]  /*4960*/  LDC R18, c[0x0][0xb20] ;  /* 0x0002c800ff127b82 */ /* 0x000e620000000800 */
[----:B----4-:R-:W-:Y:S01]  /*4970*/  UISETP.NE.U32.AND UP3, UPT, UR4, URZ, UPT ;  /* 0x000000ff0400728c */ /* 0x010fe2000bf65070 */
[----:B--2---:R-:W-:Y:S01]  /*4980*/  ISETP.NE.AND P1, PT, R0, 0x1, PT ;  /* 0x000000010000780c */ /* 0x004fe20003f25270 */
[----:B------:R-:W-:-:S02]  /*4990*/  UPRMT UR37, UR37, 0x654, UR7 ;  /* 0x0000065425257896 */ /* 0x000fc40008000007 */
[----:B------:R-:W-:-:S03]  /*49a0*/  UISETP.NE.AND.EX UP3, UPT, UR5, URZ, UPT, UP3 ;  /* 0x000000ff0500728c */ /* 0x000fc6000bf65330 */
[----:B------:R-:W2:Y:S08]  /*49b0*/  LDC.64 R32, c[0x0][0x348] ;  /* 0x0000d200ff207b82 */ /* 0x000eb00000000a00 */
[----:B------:R-:W4:Y:S08]  /*49c0*/  LDC.64 R16, c[0x0][0xb10] ;  /* 0x0002c400ff107b82 */ /* 0x000f300000000a00 */
[----:B------:R-:W1:Y:S08]  /*49d0*/  LDC.64 R6, c[0x0][0xb18] ;  /* 0x0002c600ff067b82 */ /* 0x000e700000000a00 */
[----:B------:R-:W1:Y:S08]  /*49e0*/  LDC.64 R4, c[0x0][0xb28] ;  /* 0x0002ca00ff047b82 */ /* 0x000e700000000a00 */
[----:B---3--:R-:W1:Y:S02]  /*49f0*/  LDC R24, c[0x0][0x374] ;  /* 0x0000dd00ff187b82 */ /* 0x008e640000000800 */
.L_x_99:
[C---:B------:R-:W-:Y:S02]  /*4a00*/  LEA R0, R29.reuse, UR6, 0x3 ;  /* 0x000000061d007c11 */ /* 0x040fe4000f8e18ff */
[----:B------:R-:W-:Y:S02]  /*4a10*/  SHF.L.U32 R3, R28, 0x1f, RZ ;  /* 0x0000001f1c037819 */ /* 0x000fe400000006ff */
[----:B------:R-:W-:Y:S02]  /*4a20*/  LEA R20, R29, UR6, 0x4 ;  /* 0x000000061d147c11 */ /* 0x000fe4000f8e20ff */
[----:B---3--:R-:W3:Y:S02]  /*4a30*/  SYNCS.PHASECHK.TRANS64.TRYWAIT P0, [R0+URZ+0x1d0], R3 ;  /* 0x0001d003000075a7 */ /* 0x008ee400080011ff */
[----:B---3--:R-:W-:Y:S05]  /*4a40*/  @!P0 BRA `(.L_x_92) ;  /* 0x0000003400508947 */ /* 0x008fea0003800000 */
.L_x_192:
[----:B------:R-:W-:Y:S01]  /*4a50*/  ISETP.GE.AND P0, PT, R40, 0x1, PT ;  /* 0x000000012800780c */ /* 0x000fe20003f06270 */
[----:B------:R-:W1:Y:S01]  /*4a60*/  LDS.128 R20, [R20+0x260] ;  /* 0x0002600014147984 */ /* 0x000e620000000c00 */
[----:B------:R-:W-:Y:S01]  /*4a70*/  ISETP.NE.U32.AND P4, PT, RZ, UR4, PT ;  /* 0x00000004ff007c0c */ /* 0x000fe2000bf85070 */
[----:B---3--:R-:W-:Y:S01]  /*4a80*/  VIADD R0, R0, 0x1e0 ;  /* 0x000001e000007836 */ /* 0x008fe20000000000 */
[----:B------:R-:W-:Y:S02]  /*4a90*/  SHF.L.U32 R26, R30, 0x1f, RZ ;  /* 0x0000001f1e1a7819 */ /* 0x000fe400000006ff */
[----:B------:R-:W-:Y:S02]  /*4aa0*/  ISETP.NE.AND.EX P4, PT, RZ, UR5, PT, P4 ;  /* 0x00000005ff007c0c */ /* 0x000fe4000bf85340 */
[----:B------:R-:W-:Y:S01]  /*4ab0*/  PRMT R0, RZ, 0x654, R0 ;  /* 0x00000654ff007816 */ /* 0x000fe20000000000 */
[----:B------:R-:W-:Y:S01]  /*4ac0*/  @!PT LDS RZ, [RZ] ;  /* 0x00000000fffff984 */ /* 0x000fe20000000800 */
[----:B------:R-:W-:Y:S01]  /*4ad0*/  @!PT LDS RZ, [RZ] ;  /* 0x00000000fffff984 */ /* 0x000fe20000000800 */
[----:B------:R-:W-:Y:S01]  /*4ae0*/  @!PT LDS RZ, [RZ] ;  /* 0x00000000fffff984 */ /* 0x000fe20000000800 */
[----:B------:R-:W-:Y:S01]  /*4af0*/  @!PT LDS RZ, [RZ] ;  /* 0x00000000fffff984 */ /* 0x000fe20000000800 */
[----:B------:R3:W-:Y:S06]  /*4b00*/  MEMBAR.ALL.CTA ;  /* 0x0000000000007992 */ /* 0x0007ec0000008000 */
[----:B---3--:R-:W3:Y:S02]  /*4b10*/  FENCE.VIEW.ASYNC.S ;  /* 0x00000000000073c6 */ /* 0x008ee40000000000 */
[----:B---3--:R3:W-:Y:S01]  /*4b20*/  SYNCS.ARRIVE.TRANS64.RED.A1T0 RZ, [R0+URZ], RZ ;  /* 0x000000ff00ff79a7 */ /* 0x0087e200081004ff */
[----:B-1----:R-:W-:Y:S11]  /*4b30*/  LOP3.LUT P3, RZ, R22, 0x1, RZ, 0xc0, !PT ;  /* 0x0000000116ff7812 */ /* 0x002ff6000786c0ff */
[----:B------:R-:W-:Y:S02]  /*4b40*/  @!UPT UIADD3 URZ, UPT, UPT, URZ, URZ, URZ ;  /* 0x000000fffffff290 */ /* 0x000fe4000fffe0ff */
[----:B------:R-:W-:Y:S02]  /*4b50*/  @P3 MOV R13, R20 ;  /* 0x00000014000d3202 */ /* 0x000fe40000000f00 */
[----:B------:R-:W-:Y:S01]  /*4b60*/  @P3 LOP3.LUT R8, R21, 0xffff, RZ, 0xc0, !PT ;  /* 0x0000ffff15083812 */ /* 0x000fe200078ec0ff */
[----:B---3--:R-:W-:Y:S06]  /*4b70*/  @!P0 BRA `(.L_x_93) ;  /* 0x0000000000a48947 */ /* 0x008fec0003800000 */
[----:B------:R-:W-:Y:S01]  /*4b80*/  IMAD.HI.U32 R31, R24, R7, RZ ;  /* 0x00000007181f7227 */ /* 0x000fe200078e00ff */
[----:B------:R-:W-:Y:S02]  /*4b90*/  ISETP.NE.AND P0, PT, R6, 0x1, PT ;  /* 0x000000010600780c */ /* 0x000fe40003f05270 */
[----:B------:R-:W-:Y:S01]  /*4ba0*/  ISETP.NE.AND P2, PT, R40, 0x1, PT ;  /* 0x000000012800780c */ /* 0x000fe20003f45270 */
[----:B----4-:R-:W-:Y:S01]  /*4bb0*/  IMAD.HI.U32 R34, R19, R16, RZ ;  /* 0x0000001013227227 */ /* 0x010fe200078e00ff */
[----:B------:R-:W-:Y:S02]  /*4bc0*/  SHF.R.U32.HI R31, RZ, R18, R31 ;  /* 0x00000012ff1f7219 */ /* 0x000fe4000001161f */
[----:B------:R-:W-:Y:S01]  /*4bd0*/  ISETP.NE.AND P5, PT, R2, 0x1, PT ;  /* 0x000000010200780c */ /* 0x000fe20003fa5270 */
[----:B------:R-:W-:Y:S01]  /*4be0*/  IMAD.HI.U32 R36, R13, R16, RZ ;  /* 0x000000100d247227 */ /* 0x000fe200078e00ff */
[----:B------:R-:W-:Y:S02]  /*4bf0*/  SHF.R.U32.HI R34, RZ, R17, R34 ;  /* 0x00000011ff227219 */ /* 0x000fe40000011622 */
[----:B------:R-:W-:Y:S01]  /*4c00*/  SEL R3, R24, R31, !P0 ;  /* 0x0000001f18037207 */ /* 0x000fe20004000000 */
[C---:B------:R-:W-:Y:S01]  /*4c10*/  IMAD.HI.U32 R31, R8.reuse, R7, RZ ;  /* 0x00000007081f7227 */ /* 0x040fe200078e00ff */
[----:B------:R-:W-:Y:S02]  /*4c20*/  SEL R11, R19, R34, !P5 ;  /* 0x00000022130b7207 */ /* 0x000fe40006800000 */
[----:B------:R-:W-:Y:S01]  /*4c30*/  SHF.R.U32.HI R36, RZ, R17, R36 ;  /* 0x00000011ff247219 */ /* 0x000fe20000011624 */
[----:B------:R-:W-:Y:S01]  /*4c40*/  IMAD.HI.U32 R38, R3, R4, RZ ;  /* 0x0000000403267227 */ /* 0x000fe200078e00ff */
[----:B------:R-:W-:Y:S03]  /*4c50*/  SHF.R.U32.HI R31, RZ, R18, R31 ;  /* 0x00000012ff1f7219 */ /* 0x000fe6000001161f */
[----:B------:R-:W-:Y:S01]  /*4c60*/  IMAD.HI.U32 R34, R11, R4, RZ ;  /* 0x000000040b227227 */ /* 0x000fe200078e00ff */
[----:B------:R-:W-:Y:S02]  /*4c70*/  @P2 SHF.R.U32.HI R3, RZ, R5, R38 ;  /* 0x00000005ff032219 */ /* 0x000fe40000011626 */
[----:B------:R-:W-:Y:S02]  /*4c80*/  SEL R9, R8, R31, !P0 ;  /* 0x0000001f08097207 */ /* 0x000fe40004000000 */
[----:B------:R-:W-:Y:S01]  /*4c90*/  @P2 SHF.R.U32.HI R11, RZ, R5, R34 ;  /* 0x00000005ff0b2219 */ /* 0x000fe20000011622 */
[C---:B------:R-:W-:Y:S01]  /*4ca0*/  IMAD R10, R40.reuse, R3, RZ ;  /* 0x00000003280a7224 */ /* 0x040fe200078e02ff */
[----:B------:R-:W-:Y:S01]  /*4cb0*/  SEL R3, R13, R36, !P5 ;  /* 0x000000240d037207 */ /* 0x000fe20006800000 */
[C---:B------:R-:W-:Y:S03]  /*4cc0*/  IMAD.HI.U32 R14, R9.reuse, R4, RZ ;  /* 0x00000004090e7227 */ /* 0x040fe600078e00ff */
[----:B------:R-:W-:Y:S01]  /*4cd0*/  ISETP.GE.AND P0, PT, R9, R10, PT ;  /* 0x0000000a0900720c */ /* 0x000fe20003f06270 */
[C---:B------:R-:W-:Y:S01]  /*4ce0*/  IMAD R12, R40.reuse, R11, RZ ;  /* 0x0000000b280c7224 */ /* 0x040fe200078e02ff */
[-C--:B------:R-:W-:Y:S04]  /*4cf0*/  SHF.R.U32.HI R14, RZ, R5.reuse, R14 ;  /* 0x00000005ff0e7219 */ /* 0x080fe8000001160e */
[----:B------:R-:W-:Y:S02]  /*4d00*/  ISETP.GE.OR P0, PT, R3, R12, P0 ;  /* 0x0000000c0300720c */ /* 0x000fe40000706670 */
[----:B------:R-:W-:Y:S05]  /*4d10*/  SEL R15, R9, R14, !P2 ;  /* 0x0000000e090f7207 */ /* 0x000fea0005000000 */
[----:B------:R-:W-:Y:S04]  /*4d20*/  IMAD.MOV R14, RZ, RZ, -R15 ;  /* 0x000000ffff0e7224 */ /* 0x000fe800078e0a0f */
[----:B------:R-:W-:Y:S02]  /*4d30*/  IMAD R14, R40, R14, R9 ;  /* 0x0000000e280e7224 */ /* 0x000fe400078e0209 */
[C---:B------:R-:W-:Y:S05]  /*4d40*/  @!P0 IMAD.HI.U32 R10, R3.reuse, R4, RZ ;  /* 0x00000004030a8227 */ /* 0x040fea00078e00ff */
[----:B------:R-:W-:Y:S04]  /*4d50*/  @!P0 SHF.R.U32.HI R10, RZ, R5, R10 ;  /* 0x00000005ff0a8219 */ /* 0x000fe8000001160a */
[----:B------:R-:W-:Y:S01]  /*4d60*/  @!P0 SEL R0, R3, R10, !P2 ;  /* 0x0000000a03008207 */ /* 0x000fe20005000000 */
[----:B------:R-:W-:Y:S03]  /*4d70*/  IMAD.MOV R10, RZ, RZ, -R3 ;  /* 0x000000ffff0a7224 */ /* 0x000fe600078e0a03 */
[----:B------:R-:W-:Y:S01]  /*4d80*/  @!P0 IADD3 R15, PT, PT, R15, -R0, RZ ;  /* 0x800000000f0f8210 */ /* 0x000fe20007ffe0ff */
[----:B------:R-:W-:Y:S01]  /*4d90*/  @!P0 IMAD R0, R11, R14, R0 ;  /* 0x0000000e0b008224 */ /* 0x000fe200078e0200 */
[----:B------:R-:W-:Y:S01]  /*4da0*/  IADD3 R11, PT, PT, -R9, RZ, RZ ;  /* 0x000000ff090b7210 */ /* 0x000fe20007ffe1ff */
[----:B------:R-:W-:Y:S02]  /*4db0*/  IMAD R13, R2, R10, R13 ;  /* 0x0000000a020d7224 */ /* 0x000fe400078e020d */
[----:B------:R-:W-:Y:S02]  /*4dc0*/  @!P0 IMAD R9, R15, R40, R3 ;  /* 0x000000280f098224 */ /* 0x000fe400078e0203 */
[----:B------:R-:W-:Y:S02]  /*4dd0*/  @!P0 IMAD.MOV.U32 R3, RZ, RZ, R0 ;  /* 0x000000ffff038224 */ /* 0x000fe400078e0000 */
[----:B------:R-:W-:Y:S02]  /*4de0*/  IMAD R8, R6, R11, R8 ;  /* 0x0000000b06087224 */ /* 0x000fe400078e0208 */
[----:B------:R-:W-:Y:S02]  /*4df0*/  IMAD R13, R3, R2, R13 ;  /* 0x00000002030d7224 */ /* 0x000fe400078e020d */
[----:B------:R-:W-:Y:S02]  /*4e00*/  IMAD R8, R9, R6, R8 ;  /* 0x0000000609087224 */ /* 0x000fe400078e0208 */
.L_x_93:
[----:B------:R-:W-:Y:S05]  /*4e10*/  BRA.U UP1, `(.L_x_94) ;  /* 0x0000000101107547 */ /* 0x000fea000b800000 */
[----:B------:R-:W-:Y:S04]  /*4e20*/  MOV R0, UR13 ;  /* 0x0000000d00007c02 */ /* 0x000fe80008000f00 */
[----:B------:R-:W-:Y:S04]  /*4e30*/  SHF.L.U32 R3, R0, 0x1f, RZ ;  /* 0x0000001f00037819 */ /* 0x000fe800000006ff */
[----:B------:R-:W1:Y:S02]  /*4e40*/  SYNCS.PHASECHK.TRANS64.TRYWAIT P0, [UR6+0x1c8], R3 ;  /* 0x0001c803ff0075a7 */ /* 0x000e640008001106 */
[----:B-1----:R-:W-:Y:S05]  /*4e50*/  @!P0 BRA `(.L_x_95) ;  /* 0x0000003000608947 */ /* 0x002fea0003800000 */
.L_x_94:
[----:B------:R-:W-:Y:S05]  /*4e60*/  BRA.U !UP3, `(.L_x_96) ;  /* 0x000000010b347547 */ /* 0x000fea000b800000 */
[----:B------:R-:W-:Y:S01]  /*4e70*/  UPLOP3.LUT UP0, UPT, UPT, UPT, UP2, 0x80, 0x8 ;  /* 0x000000000008789c */ /* 0x000fe20003f0f020 */
[----:B-1----:R-:W-:Y:S02]  /*4e80*/  HFMA2 R0, -RZ, RZ, 0, 5.9604644775390625e-08 ;  /* 0x00000001ff007431 */ /* 0x002fe400000001ff */
[----:B------:R-:W-:Y:S03]  /*4e90*/  IMAD.MOV.U32 R96, RZ, RZ, 0x1 ;  /* 0x00000001ff607424 */ /* 0x000fe600078e00ff */
[----:B------:R-:W-:Y:S05]  /*4ea0*/  PLOP3.LUT P0, PT, PT, PT, UP0, 0x80, 0x8 ;  /* 0x000000000008781c */ /* 0x000fea0003f0f008 */
[----:B------:R-:W1:Y:S01]  /*4eb0*/  @UP0 LDCU.64 UR8, c[0x0][0x888] ;  /* 0x00011100ff0807ac */ /* 0x000e620008000a00 */
[----:B------:R-:W-:Y:S07]  /*4ec0*/  @UP0 UIMAD UR7, UR36, UR4, URZ ;  /* 0x00000004240702a4 */ /* 0x000fee000f8e02ff */
[----:B------:R-:W-:Y:S01]  /*4ed0*/  @!P0 PRMT R96, R0, 0x7610, R96 ;  /* 0x0000761000608816 */ /* 0x000fe20000000060 */
[----:B-1----:R-:W-:Y:S03]  /*4ee0*/  @UP0 UIMAD.WIDE UR8, UR7, 0x4, UR8 ;  /* 0x00000004070808a5 */ /* 0x002fe6000f8e0208 */
[----:B------:R-:W1:Y:S03]  /*4ef0*/  @!UP0 LDCU UR7, c[0x0][0x880] ;  /* 0x00011000ff0787ac */ /* 0x000e660008000800 */
[----:B------:R-:W-:Y:S01]  /*4f00*/  IMAD.U32 R10, RZ, RZ, UR8 ;  /* 0x00000008ff0a7e24 */ /* 0x000fe2000f8e00ff */
[----:B------:R-:W-:Y:S05]  /*4f10*/  MOV R11, UR9 ;  /* 0x00000009000b7c02 */ /* 0x000fea0008000f00 */
[----:B-----5:R3:W5:Y:S02]  /*4f20*/  @P0 LDG.E R49, desc[UR40][R10.64] ;  /* 0x000000280a310981 */ /* 0x020764000c1e1900 */
[----:B-1-3--:R-:W-:Y:S07]  /*4f30*/  @!P0 IMAD.U32 R49, RZ, RZ, UR7 ;  /* 0x00000007ff318e24 */ /* 0x00afee000f8e00ff */
.L_x_96:
[----:B-----5:R-:W-:Y:S01]  /*4f40*/  @!P4 FSETP.EQ.AND P5, PT, R49, RZ, PT ;  /* 0x000000ff3100c20b */ /* 0x020fe20003fa2000 */
[----:B------:R-:W-:Y:S01]  /*4f50*/  @!UPT UIADD3 URZ, UPT, UPT, URZ, URZ, URZ ;  /* 0x000000fffffff290 */ /* 0x000fe2000fffe0ff */
[----:B------:R-:W-:Y:S11]  /*4f60*/  @!P4 BRA `(.L_x_97) ;  /* 0x000000000014c947 */ /* 0x000ff60003800000 */
[----:B------:R-:W-:Y:S02]  /*4f70*/  LOP3.LUT P0, RZ, R96, 0xff, RZ, 0xc0, !PT ;  /* 0x000000ff60ff7812 */ /* 0x000fe4000780c0ff */
[----:B------:R-:W-:Y:S04]  /*4f80*/  PLOP3.LUT P5, PT, PT, PT, UP0, 0x80, 0x8 ;  /* 0x000000000008781c */ /* 0x000fe80003faf008 */
[----:B------:R-:W-:Y:S07]  /*4f90*/  PLOP3.LUT P5, PT, P5, PT, PT, 0x8, 0x80 ;  /* 0x000000000080781c */ /* 0x000fee0002fae170 */
[----:B------:R-:W-:Y:S11]  /*4fa0*/  @P0 FSETP.EQ.AND P5, PT, R49, RZ, PT ;  /* 0x000000ff3100020b */ /* 0x000ff60003fa2000 */
[----:B------:R-:W-:Y:S02]  /*4fb0*/  @!UPT UIADD3 URZ, UPT, UPT, URZ, URZ, URZ ;  /* 0x000000fffffff290 */ /* 0x000fe4000fffe0ff */
.L_x_97:
[----:B------:R-:W3:Y:S01]  /*4fc0*/  SYNCS.PHASECHK.TRANS64.TRYWAIT P4, [UR6+0x1b8], R26 ;  /* 0x0001b81aff0075a7 */ /* 0x000ee20008081106 */
[----:B------:R-:W-:Y:S01]  /*4fd0*/  @P3 SHF.R.U32.HI R27, RZ, 0x10, R21 ;  /* 0x00000010ff1b3819 */ /* 0x000fe20000011615 */
[----:B------:R-:W-:Y:S01]  /*4fe0*/  VIADD R29, R29, 0x1 ;  /* 0x000000011d1d7836 */ /* 0x000fe20000000000 */
[----:B------:R-:W5:Y:S08]  /*4ff0*/  LDC.64 R14, c[0x0][0xb10] ;  /* 0x0002c400ff0e7b82 */ /* 0x000f700000000a00 */
[----:B------:R-:W2:Y:S08]  /*5000*/  LDC.64 R10, c[0x0][0xb18] ;  /* 0x0002c600ff0a7b82 */ /* 0x000eb00000000a00 */
[----:B-1----:R-:W1:Y:S08]  /*5010*/  @!P1 LDC R0, c[0x0][0xb20] ;  /* 0x0002c800ff009b82 */ /* 0x002e700000000800 */
[----:B------:R-:W4:Y:S01]  /*5020*/  @!P1 LDC R3, c[0x0][0xb0c] ;  /* 0x0002c300ff039b82 */ /* 0x000f220000000800 */
[----:B-----5:R-:W-:Y:S05]  /*5030*/  @!P1 IMAD.HI.U32 R14, R13, R14, RZ ;  /* 0x0000000e0d0e9227 */ /* 0x020fea00078e00ff */
[----:B------:R-:W-:Y:S01]  /*5040*/  @!P1 SHF.R.U32.HI R14, RZ, R15, R14 ;  /* 0x0000000fff0e9219 */ /* 0x000fe2000001160e */
[----:B--2---:R-:W-:Y:S01]  /*5050*/  @!P1 IMAD.HI.U32 R11, R8, R11, RZ ;  /* 0x0000000b080b9227 */ /* 0x004fe200078e00ff */
[----:B------:R-:W-:Y:S04]  /*5060*/  @!P1 ISETP.NE.AND P0, PT, R10, 0x1, PT ;  /* 0x000000010a00980c */ /* 0x000fe80003f05270 */
[----:B-1----:R-:W-:Y:S02]  /*5070*/  @!P1 SHF.R.U32.HI R9, RZ, R0, R11 ;  /* 0x00000000ff099219 */ /* 0x002fe4000001160b */
[----:B----4-:R-:W-:Y:S02]  /*5080*/  @!P1 ISETP.NE.AND P2, PT, R3, 0x1, PT ;  /* 0x000000010300980c */ /* 0x010fe40003f45270 */
[----:B------:R-:W-:Y:S02]  /*5090*/  @!P1 SEL R9, R8, R9, !P0 ;  /* 0x0000000908099207 */ /* 0x000fe40004000000 */
[----:B------:R-:W-:Y:S02]  /*50a0*/  ELECT P0, URZ, PT ;  /* 0x0000000000ff782f */ /* 0x000fe40003800000 */
[----:B------:R-:W-:Y:S05]  /*50b0*/  @!P1 SEL R14, R13, R14, !P2 ;  /* 0x0000000e0d0e9207 */ /* 0x000fea0005000000 */
[----:B------:R-:W-:Y:S02]  /*50c0*/  @!P1 IMAD.IADD R0, R9, 0x1, -R14 ;  /* 0x0000000109009824 */ /* 0x000fe400078e0a0e */
[----:B------:R-:W-:Y:S02]  /*50d0*/  @!P1 IMAD.IADD R9, R14, 0x1, -R9 ;  /* 0x000000010e099824 */ /* 0x000fe400078e0a09 */
[----:B------:R-:W-:Y:S02]  /*50e0*/  @!P1 IMAD R13, R0, R3, R13 ;  /* 0x00000003000d9224 */ /* 0x000fe400078e020d */
[----:B------:R-:W-:Y:S01]  /*50f0*/  @!P1 IMAD R8, R9, R10, R8 ;  /* 0x0000000a09089224 */ /* 0x000fe200078e0208 */
[----:B---3--:R-:W-:Y:S06]  /*5100*/  @!P4 BRA `(.L_x_98) ;  /* 0x0000002c00ccc947 */ /* 0x008fec0003800000 */
.L_x_195:
[----:B------:R-:W-:Y:S01]  /*5110*/  PLOP3.LUT P5, PT, P5, P0, PT, 0xf2, 0x2f ;  /* 0x00000000002f781c */ /* 0x000fe20002fa1e72 */
[----:B------:R-:W-:Y:S01]  /*5120*/  UMOV UR14, 0x0 ;  /* 0x00000000000e7882 */ /* 0x000fe20000000000 */
[----:B------:R-:W-:Y:S01]  /*5130*/  LOP3.LUT R30, R30, 0x1, RZ, 0x3c, !PT ;  /* 0x000000011e1e7812 */ /* 0x000fe200078e3cff */
[----:B------:R-:W-:Y:S01]  /*5140*/  UMOV UR15, 0x10000000 ;  /* 0x10000000000f7882 */ /* 0x000fe20000000000 */
[----:B------:R-:W-:Y:S01]  /*5150*/  UMOV UR12, UR36 ;  /* 0x00000024000c7c82 */ /* 0x000fe20008000000 */
[----:B------:R-:W-:Y:S08]  /*5160*/  @P3 R2UR UR36, R27 ;  /* 0x000000001b2432ca */ /* 0x000ff000000e0000 */
[----:B-1----:R-:W-:Y:S01]  /*5170*/  @!P5 IADD3 R3, P0, PT, R32, 0x580, RZ ;  /* 0x000005802003d810 */ /* 0x002fe20007f1e0ff */
[----:B------:R-:W-:Y:S01]  /*5180*/  @!P5 IMAD.SHL.U32 R91, R91, 0x40, RZ ;  /* 0x000000405b5bd824 */ /* 0x000fe200078e00ff */
[----:B------:R-:W-:Y:S01]  /*5190*/  VOTEU.ALL UP1, P5 ;  /* 0x0000000000ff7886 */ /* 0x000fe20002820000 */
[----:B------:R-:W-:Y:S01]  /*51a0*/  @!P5 IMAD.SHL.U32 R97, R97, 0x40, RZ ;  /* 0x000000406161d824 */ /* 0x000fe200078e00ff */
[----:B------:R-:W-:Y:S01]  /*51b0*/  @!P5 R2UR UR8, R3 ;  /* 0x000000000308d2ca */ /* 0x000fe200000e0000 */
[----:B------:R-:W-:Y:S01]  /*51c0*/  @!P5 IMAD.X R0, RZ, RZ, R33, P0 ;  /* 0x000000ffff00d224 */ /* 0x000fe200000e0621 */
[----:B------:R-:W-:Y:S01]  /*51d0*/  @!P5 R2UR UR10, R91 ;  /* 0x000000005b0ad2ca */ /* 0x000fe200000e0000 */
[----:B------:R-:W-:Y:S01]  /*51e0*/  @!UP1 UIADD3 UR9, UPT, UPT, UR6, 0x1b0, URZ ;  /* 0x000001b006099890 */ /* 0x000fe2000fffe0ff */
[----:B------:R-:W-:Y:S01]  /*51f0*/  @!P5 R2UR UR11, R97 ;  /* 0x00000000610bd2ca */ /* 0x000fe200000e0000 */
[----:B------:R-:W-:Y:S01]  /*5200*/  IMAD.IADD R91, R8, 0x1, R79 ;  /* 0x00000001085b7824 */ /* 0x000fe200078e024f */
[----:B------:R-:W-:Y:S01]  /*5210*/  @!P5 R2UR UR7, R0 ;  /* 0x000000000007d2ca */ /* 0x000fe200000e0000 */
[----:B------:R-:W-:Y:S01]  /*5220*/  IMAD.IADD R97, R13, 0x1, R90 ;  /* 0x000000010d617824 */ /* 0x000fe200078e025a */
[C---:B------:R-:W-:Y:S04]  /*5230*/  ISETP.NE.AND P0, PT, R29.reuse, 0x2, PT ;  /* 0x000000021d00780c */ /* 0x040fe80003f05270 */
[----:B------:R-:W-:Y:S01]  /*5240*/  SEL R3, RZ, 0x1, P0 ;  /* 0x00000001ff037807 */ /* 0x000fe20000000000 */
[----:B------:R-:W-:Y:S01]  /*5250*/  IMAD.U32 R10, RZ, RZ, UR8 ;  /* 0x00000008ff0a7e24 */ /* 0x000fe2000f8e00ff */
[----:B------:R-:W-:Y:S01]  /*5260*/  @!UP1 UIADD3 UR8, UPT, UPT, UR6, 0x400, URZ ;  /* 0x0000040006089890 */ /* 0x000fe2000fffe0ff */
[----:B------:R-:W-:Y:S01]  /*5270*/  SEL R29, R29, RZ, P0 ;  /* 0x000000ff1d1d7207 */ /* 0x000fe20000000000 */
[----:B------:R-:W-:Y:S01]  /*5280*/  VOTEU.ALL UP1, P5 ;  /* 0x0000000000ff7886 */ /* 0x000fe20002820000 */
[----:B------:R-:W-:Y:S02]  /*5290*/  LOP3.LUT R28, R28, R3, RZ, 0x3c, !PT ;  /* 0x000000031c1c7212 */ /* 0x000fe400078e3cff */
[----:B------:R-:W-:Y:S01]  /*52a0*/  IMAD.U32 R11, RZ, RZ, UR7 ;  /* 0x00000007ff0b7e24 */ /* 0x000fe2000f8e00ff */
[----:B------:R-:W-:Y:S04]  /*52b0*/  @!P5 R2UR UR16, R10 ;  /* 0x000000000a10d2ca */ /* 0x000fe800000e0000 */
[----:B------:R-:W-:Y:S11]  /*52c0*/  @!P5 R2UR UR17, R11 ;  /* 0x000000000b11d2ca */ /* 0x000ff600000e0000 */
[----:B------:R-:W-:Y:S02]  /*52d0*/  @!UPT UIADD3 URZ, UPT, UPT, URZ, URZ, URZ ;  /* 0x000000fffffff290 */ /* 0x000fe4000fffe0ff */
[----:B------:R3:W-:Y:S01]  /*52e0*/  @!UP1 UTMALDG.3D [UR8], [UR16], desc[UR14] ;  /* 0x00000e08100095b4 */ /* 0x0007e20008011000 */
[----:B------:R3:W-:Y:S01]  /*52f0*/  @!P5 SYNCS.ARRIVE.TRANS64.RED.A0TR RZ, [UR6+0x1b0], R25 ;  /* 0x0001b019ffffd9a7 */ /* 0x0007e20008300406 */
[----:B------:R-:W-:Y:S01]  /*5300*/  UPLOP3.LUT UP1, UPT, UPT, UPT, UPT, 0x80, 0x8 ;  /* 0x000000000008789c */ /* 0x000fe20003f2f070 */
[----:B------:R-:W-:Y:S01]  /*5310*/  SYNCS.ARRIVE.TRANS64.RED.A1T0 RZ, [UR37], RZ ;  /* 0x000000ffffff79a7 */ /* 0x000fe20008100425 */
[----:B------:R-:W-:Y:S09]  /*5320*/  @P3 BRA `(.L_x_99) ;  /* 0xfffffff400b43947 */ /* 0x000ff2000383ffff */
[----:B------:R-:W-:Y:S07]  /*5330*/  MOV R0, UR6 ;  /* 0x0000000600007c02 */ /* 0x000fee0008000f00 */
.L_x_100:
[----:B-1----:R-:W-:-:S04]  /*5340*/  SHF.L.U32 R3, R30, 0x1f, RZ ;  /* 0x0000001f1e037819 */ /* 0x002fc800000006ff */
[----:B------:R1:W2:Y:S03]  /*5350*/  SYNCS.PHASECHK.TRANS64.TRYWAIT P0, [R0+URZ+0x1b8], R3 ;  /* 0x0001b803000075a7 */ /* 0x0002a600080011ff */
[----:B--2---:R-:W-:Y:S05]  /*5360*/  @!P0 NANOSLEEP.SYNCS 0x989680 ;  /* 0x009896800000895d */ /* 0x004fea0003900000 */
[----:B------:R-:W2:Y:S02]  /*5370*/  @!P0 SYNCS.PHASECHK.TRANS64 P0, [R0+URZ+0x1b8], R3 ;  /* 0x0001b803000085a7 */ /* 0x000ea400080010ff */
[----:B--23--:R-:W-:Y:S05]  /*5380*/  @P0 EXIT ;  /* 0x000000000000094d */ /* 0x00cfea0003800000 */
[----:B------:R-:W-:Y:S05]  /*5390*/  BRA `(.L_x_100) ;  /* 0xfffffffc00e87947 */ /* 0x000fea000383ffff */
.L_x_91:
[----:B------:R-:W-:-:S06]  /*53a0*/  UISETP.GE.AND UP1, UPT, UR8, 0x4, UPT ;  /* 0x000000040800788c */ /* 0x000fcc000bf26270 */
[----:B------:R-:W-:-:S13]  /*53b0*/  PLOP3.LUT P0, PT, PT, PT, UP1, 0x80, 0x8 ;  /* 0x000000000008781c */ /* 0x000fda0003f0f018 */
[----:B------:R-:W-:Y:S05]  /*53c0*/  @!P0 EXIT ;  /* 0x000000000000894d */ /* 0x000fea0003800000 */
[----:B------:R-:W-:Y:S01]  /*53d0*/  BAR.SYNC.DEFER_BLOCKING 0x6, 0xa0 ;  /* 0x0182800000007b1d */ /* 0x000fe20000010000 */
[C---:B------:R-:W-:Y:S02]  /*53e0*/  IMAD.SHL.U32 R5, R101.reuse, 0x40, RZ ;  /* 0x0000004065057824 */ /* 0x040fe400078e00ff */
[----:B------:R-:W-:Y:S02]  /*53f0*/  HFMA2 R111, -RZ, RZ, 0, 0 ;  /* 0x00000000ff6f7431 */ /* 0x000fe400000001ff */
[C---:B------:R-:W-:Y:S01]  /*5400*/  IMAD.SHL.U32 R0, R101.reuse, 0x20, RZ ;  /* 0x0000002065007824 */ /* 0x040fe200078e00ff */
[----:B------:R-:W-:Y:S01]  /*5410*/  CS2R R106, SRZ ;  /* 0x00000000006a7805 */ /* 0x000fe2000001ff00 */
[----:B------:R-:W-:Y:S01]  /*5420*/  IMAD.SHL.U32 R2, R101, 0x2, RZ ;  /* 0x0000000265027824 */ /* 0x000fe200078e00ff */
[----:B------:R-:W-:Y:S01]  /*5430*/  UMOV UR43, 0x400 ;  /* 0x00000400002b7882 */ /* 0x000fe20000000000 */
[----:B------:R-:W1:Y:S01]  /*5440*/  LDC R99, c[0x0][0x370] ;  /* 0x0000dc00ff637b82 */ /* 0x000e620000000800 */
[----:B------:R-:W-:Y:S01]  /*5450*/  ULEA UR43, UR37, UR43, 0x18 ;  /* 0x0000002b252b7291 */ /* 0x000fe2000f8ec0ff */
[----:B------:R-:W-:Y:S01]  /*5460*/  LOP3.LUT R7, R5, 0x180, RZ, 0xc0, !PT ;  /* 0x0000018005077812 */ /* 0x000fe200078ec0ff */
[C---:B------:R-:W-:Y:S01]  /*5470*/  IMAD.SHL.U32 R103, R101.reuse, 0x8, RZ ;  /* 0x0000000865677824 */ /* 0x040fe200078e00ff */
[----:B------:R-:W-:Y:S01]  /*5480*/  LOP3.LUT R0, R0, 0xc00, RZ, 0xc0, !PT ;  /* 0x00000c0000007812 */ /* 0x000fe200078ec0ff */
[----:B------:R-:W-:Y:S01]  /*5490*/  IMAD.U32 R46, R101, 0x10000, RZ ;  /* 0x00010000652e7824 */ /* 0x000fe200078e00ff */
[----:B------:R-:W-:Y:S01]  /*54a0*/  LOP3.LUT R2, R7, 0x20, R2, 0xf8, !PT ;  /* 0x0000002007027812 */ /* 0x000fe200078ef802 */
[----:B------:R-:W-:Y:S01]  /*54b0*/  UIADD3 UR4, UPT, UPT, UR43, 0x1400, URZ ;  /* 0x000014002b047890 */ /* 0x000fe2000fffe0ff */
[----:B------:R-:W2:Y:S01]  /*54c0*/  LDC R42, c[0x0][0xb0c] ;  /* 0x0002c300ff2a7b82 */ /* 0x000ea20000000800 */
[----:B------:R-:W-:Y:S01]  /*54d0*/  LOP3.LUT R0, R0, 0x40, R5, 0xf8, !PT ;  /* 0x0000004000007812 */ /* 0x000fe200078ef805 */
[----:B------:R-:W-:Y:S01]  /*54e0*/  IMAD.MOV.U32 R44, RZ, RZ, RZ ;  /* 0x000000ffff2c7224 */ /* 0x000fe200078e00ff */
[----:B------:R-:W-:Y:S01]  /*54f0*/  LOP3.LUT R103, R2, 0x30, R103, 0x78, !PT ;  /* 0x0000003002677812 */ /* 0x000fe200078e7867 */
[----:B------:R-:W-:Y:S01]  /*5500*/  IMAD.MOV.U32 R108, RZ, RZ, RZ ;  /* 0x000000ffff6c7224 */ /* 0x000fe200078e00ff */
[----:B------:R-:W-:Y:S01]  /*5510*/  LOP3.LUT R0, R0, 0x200, R5, 0xf8, !PT ;  /* 0x0000020000007812 */ /* 0x000fe200078ef805 */
[----:B------:R-:W-:Y:S01]  /*5520*/  IMAD.SHL.U32 R5, R101, 0x10, RZ ;  /* 0x0000001065057824 */ /* 0x000fe200078e00ff */
[----:B------:R-:W-:Y:S01]  /*5530*/  LOP3.LUT R46, R46, 0x600000, RZ, 0xc0, !PT ;  /* 0x006000002e2e7812 */ /* 0x000fe200078ec0ff */
[----:B------:R-:W4:Y:S01]  /*5540*/  LDC R98, c[0x0][0xb20] ;  /* 0x0002c800ff627b82 */ /* 0x000f220000000800 */
[----:B------:R-:W3:Y:S01]  /*5550*/  LDS R3, [UR43+0x280] ;  /* 0x0002802bff037984 */ /* 0x000ee20008000800 */
[----:B------:R-:W-:Y:S01]  /*5560*/  LOP3.LUT R103, R0, R103, RZ, 0xfc, !PT ;  /* 0x0000006700677212 */ /* 0x000fe200078efcff */
[----:B------:R-:W-:Y:S01]  /*5570*/  IMAD.U32 R109, RZ, RZ, UR4 ;  /* 0x00000004ff6d7e24 */ /* 0x000fe2000f8e00ff */
[----:B------:R-:W-:Y:S01]  /*5580*/  LOP3.LUT R5, R5, 0x20, RZ, 0xc0, !PT ;  /* 0x0000002005057812 */ /* 0x000fe200078ec0ff */
[----:B------:R-:W1:Y:S01]  /*5590*/  LDCU.64 UR46, c[0x0][0x348] ;  /* 0x00006900ff2e77ac */ /* 0x000e620008000a00 */
[----:B------:R-:W-:-:S02]  /*55a0*/  IADD3 R102, PT, PT, R103, UR43, RZ ;  /* 0x0000002b67667c10 */ /* 0x000fc4000fffe0ff */
[----:B------:R-:W1:Y:S01]  /*55b0*/  LDC R41, c[0x0][0xb30] ;  /* 0x0002cc00ff297b82 */ /* 0x000e620000000800 */
[----:B------:R-:W1:Y:S01]  /*55c0*/  LDCU.64 UR38, c[0x0][0x888] ;  /* 0x00011100ff2677ac */ /* 0x000e620008000a00 */
[----:B------:R-:W-:Y:S01]  /*55d0*/  IADD3 R102, PT, PT, -R5, 0x400, R102 ;  /* 0x0000040005667810 */ /* 0x000fe20007ffe166 */
[----:B------:R-:W-:-:S05]  /*55e0*/  UIADD3 UR42, UPT, UPT, UR43, 0x400, URZ ;  /* 0x000004002b2a7890 */ /* 0x000fca000fffe0ff */
[----:B------:R-:W1:Y:S08]  /*55f0*/  LDC.64 R88, c[0x0][0xb10] ;  /* 0x0002c400ff587b82 */ /* 0x000e700000000a00 */
[----:B------:R-:W1:Y:S08]  /*5600*/  LDC.64 R38, c[0x0][0xb18] ;  /* 0x0002c600ff267b82 */ /* 0x000e700000000a00 */
[----:B------:R-:W1:Y:S08]  /*5610*/  LDC.64 R84, c[0x0][0x888] ;  /* 0x00022200ff547b82 */ /* 0x000e700000000a00 */
[----:B------:R-:W1:Y:S01]  /*5620*/  LDC.64 R36, c[0x0][0xb28] ;  /* 0x0002ca00ff247b82 */ /* 0x000e620000000a00 */
[----:B---3--:R-:W-:-:S07]  /*5630*/  IMAD.IADD R46, R3, 0x1, R46 ;  /* 0x00000001032e7824 */ /* 0x008fce00078e022e */
[----:B------:R-:W3:Y:S08]  /*5640*/  LDC.64 R86, c[0x0][0x890] ;  /* 0x00022400ff567b82 */ /* 0x000ef00000000a00 */
[----:B------:R-:W1:Y:S08]  /*5650*/  LDC.64 R82, c[0x0][0x8b0] ;  /* 0x00022c00ff527b82 */ /* 0x000e700000000a00 */
[----:B------:R-:W1:Y:S08]  /*5660*/  LDC.64 R80, c[0x0][0x8a8] ;  /* 0x00022a00ff507b82 */ /* 0x000e700000000a00 */
[----:B--2-4-:R-:W1:Y:S02]  /*5670*/  LDC R100, c[0x0][0x374] ;  /* 0x0000dd00ff647b82 */ /* 0x014e640000000800 */
.L_x_118:
[----:B------:R-:W-:Y:S02]  /*5680*/  LEA R0, R111, UR43, 0x3 ;  /* 0x0000002b6f007c11 */ /* 0x000fe4000f8e18ff */
[----:B------:R-:W-:Y:S02]  /*5690*/  SHF.L.U32 R3, R107, 0x1f, RZ ;  /* 0x0000001f6b037819 */ /* 0x000fe400000006ff */
[----:B------:R-:W-:Y:S02]  /*56a0*/  LEA R16, R111, UR43, 0x4 ;  /* 0x0000002b6f107c11 */ /* 0x000fe4000f8e20ff */
[----:B--2---:R-:W2:Y:S02]  /*56b0*/  SYNCS.PHASECHK.TRANS64.TRYWAIT P0, [R0+URZ+0x1d0], R3 ;  /* 0x0001d003000075a7 */ /* 0x004ea400080011ff */
[----:B-12---:R-:W-:Y:S05]  /*56c0*/  @!P0 BRA `(.L_x_101) ;  /* 0x0000002800748947 */ /* 0x006fea0003800000 */
.L_x_196:
[----:B------:R-:W4:Y:S01]  /*56d0*/  LDC.64 R12, c[0x0][0xb10] ;  /* 0x0002c400ff0c7b82 */ /* 0x000f220000000a00 */
[----:B------:R-:W3:Y:S01]  /*56e0*/  LDS.128 R16, [R16+0x260] ;  /* 0x0002600010107984 */ /* 0x000ee20000000c00 */
[----:B-1----:R-:W-:Y:S01]  /*56f0*/  ISETP.NE.AND P1, PT, R41, 0x1, PT ;  /* 0x000000012900780c */ /* 0x002fe20003f25270 */
[----:B--2---:R-:W-:Y:S01]  /*5700*/  VIADD R0, R0, 0x1e0 ;  /* 0x000001e000007836 */ /* 0x004fe20000000000 */
[----:B------:R-:W-:Y:S04]  /*5710*/  ISETP.GE.AND P0, PT, R40, 0x1, PT ;  /* 0x000000012800780c */ /* 0x000fe80003f06270 */
[----:B------:R-:W1:Y:S01]  /*5720*/  LDC.64 R10, c[0x0][0xb18] ;  /* 0x0002c600ff0a7b82 */ /* 0x000e620000000a00 */
[----:B------:R-:W-:Y:S01]  /*5730*/  PRMT R0, RZ, 0x654, R0 ;  /* 0x00000654ff007816 */ /* 0x000fe20000000000 */
[----:B------:R-:W-:Y:S01]  /*5740*/  @!PT LDS RZ, [RZ] ;  /* 0x00000000fffff984 */ /* 0x000fe20000000800 */
[----:B------:R-:W-:Y:S01]  /*5750*/  @!PT LDS RZ, [RZ] ;  /* 0x00000000fffff984 */ /* 0x000fe20000000800 */
[----:B------:R-:W-:Y:S01]  /*5760*/  @!PT LDS RZ, [RZ] ;  /* 0x00000000fffff984 */ /* 0x000fe20000000800 */
[----:B------:R-:W-:Y:S01]  /*5770*/  @!PT LDS RZ, [RZ] ;  /* 0x00000000fffff984 */ /* 0x000fe20000000800 */
[----:B------:R2:W-:Y:S06]  /*5780*/  MEMBAR.ALL.CTA ;  /* 0x0000000000007992 */ /* 0x0005ec0000008000 */
[----:B--2---:R-:W2:Y:S01]  /*5790*/  FENCE.VIEW.ASYNC.S ;  /* 0x00000000000073c6 */ /* 0x004ea20000000000 */
[----:B------:R-:W1:Y:S08]  /*57a0*/  @!P1 LDC R14, c[0x0][0xb20] ;  /* 0x0002c800ff0e9b82 */ /* 0x000e700000000800 */
[----:B------:R-:W1:Y:S01]  /*57b0*/  @!P1 LDC R9, c[0x0][0xb0c] ;  /* 0x0002c300ff099b82 */ /* 0x000e620000000800 */
[----:B--2---:R2:W-:Y:S01]  /*57c0*/  SYNCS.ARRIVE.TRANS64.RED.A1T0 RZ, [R0+URZ], RZ ;  /* 0x000000ff00ff79a7 */ /* 0x0045e200081004ff */
[----:B---3--:R-:W-:Y:S04]  /*57d0*/  LOP3.LUT P4, RZ, R18, 0x1, RZ, 0xc0, !PT ;  /* 0x0000000112ff7812 */ /* 0x008fe8000788c0ff */
[----:B------:R-:W-:Y:S09]  /*57e0*/  P2R R110, PR, RZ, 0x10 ;  /* 0x00000010ff6e7803 */ /* 0x000ff20000000000 */
[----:B------:R-:W-:Y:S02]  /*57f0*/  @P4 MOV R45, R16 ;  /* 0x00000010002d4202 */ /* 0x000fe40000000f00 */
[----:B------:R-:W-:Y:S01]  /*5800*/  @P4 LOP3.LUT R43, R17, 0xffff, RZ, 0xc0, !PT ;  /* 0x0000ffff112b4812 */ /* 0x000fe200078ec0ff */
[----:B--2-4-:R-:W-:Y:S06]  /*5810*/  @!P0 BRA `(.L_x_102) ;  /* 0x0000000000a48947 */ /* 0x014fec0003800000 */
[----:B------:R-:W-:Y:S01]  /*5820*/  IMAD.HI.U32 R21, R100, R39, RZ ;  /* 0x0000002764157227 */ /* 0x000fe200078e00ff */
[----:B------:R-:W-:Y:S02]  /*5830*/  ISETP.NE.AND P0, PT, R38, 0x1, PT ;  /* 0x000000012600780c */ /* 0x000fe40003f05270 */
[----:B------:R-:W-:Y:S01]  /*5840*/  ISETP.NE.AND P2, PT, R40, 0x1, PT ;  /* 0x000000012800780c */ /* 0x000fe20003f45270 */
[----:B------:R-:W-:Y:S01]  /*5850*/  IMAD.HI.U32 R20, R99, R88, RZ ;  /* 0x0000005863147227 */ /* 0x000fe200078e00ff */
[----:B------:R-:W-:Y:S02]  /*5860*/  SHF.R.U32.HI R21, RZ, R98, R21 ;  /* 0x00000062ff157219 */ /* 0x000fe40000011615 */
[----:B------:R-:W-:Y:S01]  /*5870*/  ISETP.NE.AND P3, PT, R42, 0x1, PT ;  /* 0x000000012a00780c */ /* 0x000fe20003f65270 */
[----:B------:R-:W-:Y:S01]  /*5880*/  IMAD.HI.U32 R24, R45, R88, RZ ;  /* 0x000000582d187227 */ /* 0x000fe200078e00ff */
[----:B------:R-:W-:Y:S02]  /*5890*/  SHF.R.U32.HI R20, RZ, R89, R20 ;  /* 0x00000059ff147219 */ /* 0x000fe40000011614 */
[----:B------:R-:W-:Y:S01]  /*58a0*/  SEL R3, R100, R21, !P0 ;  /* 0x0000001564037207 */ /* 0x000fe20004000000 */
[----:B------:R-:W-:Y:S01]  /*58b0*/  IMAD.HI.U32 R21, R43, R39, RZ ;  /* 0x000000272b157227 */ /* 0x000fe200078e00ff */
[----:B------:R-:W-:Y:S02]  /*58c0*/  SEL R7, R99, R20, !P3 ;  /* 0x0000001463077207 */ /* 0x000fe40005800000 */
[----:B------:R-:W-:Y:S01]  /*58d0*/  SHF.R.U32.HI R24, RZ, R89, R24 ;  /* 0x00000059ff187219 */ /* 0x000fe20000011618 */
[-C--:B------:R-:W-:Y:S04]  /*58e0*/  IMAD.HI.U32 R20, R3, R36.reuse, RZ ;  /* 0x0000002403147227 */ /* 0x080fe800078e00ff */
[----:B------:R-:W-:Y:S01]  /*58f0*/  IMAD.HI.U32 R22, R7, R36, RZ ;  /* 0x0000002407167227 */ /* 0x000fe200078e00ff */
[-C--:B------:R-:W-:Y:S02]  /*5900*/  @P2 SHF.R.U32.HI R3, RZ, R37.reuse, R20 ;  /* 0x00000025ff032219 */ /* 0x080fe40000011614 */
[----:B------:R-:W-:Y:S02]  /*5910*/  SHF.R.U32.HI R20, RZ, R98, R21 ;  /* 0x00000062ff147219 */ /* 0x000fe40000011615 */
[----:B------:R-:W-:Y:S01]  /*5920*/  @P2 SHF.R.U32.HI R7, RZ, R37, R22 ;  /* 0x00000025ff072219 */ /* 0x000fe20000011616 */
[C---:B------:R-:W-:Y:S01]  /*5930*/  IMAD R2, R40.reuse, R3, RZ ;  /* 0x0000000328027224 */ /* 0x040fe200078e02ff */
[----:B------:R-:W-:Y:S02]  /*5940*/  SEL R5, R43, R20, !P0 ;  /* 0x000000142b057207 */ /* 0x000fe40004000000 */
[----:B------:R-:W-:Y:S01]  /*5950*/  SEL R3, R45, R24, !P3 ;  /* 0x000000182d037207 */ /* 0x000fe20005800000 */
[----:B------:R-:W-:Y:S01]  /*5960*/  IMAD R4, R40, R7, RZ ;  /* 0x0000000728047224 */ /* 0x000fe200078e02ff */
[C---:B------:R-:W-:Y:S01]  /*5970*/  ISETP.GE.AND P0, PT, R5.reuse, R2, PT ;  /* 0x000000020500720c */ /* 0x040fe20003f06270 */
[----:B------:R-:W-:Y:S03]  /*5980*/  IMAD.HI.U32 R6, R5, R36, RZ ;  /* 0x0000002405067227 */ /* 0x000fe600078e00ff */
[----:B------:R-:W-:Y:S01]  /*5990*/  ISETP.GE.OR P0, PT, R3, R4, P0 ;  /* 0x000000040300720c */ /* 0x000fe20000706670 */
[----:B------:R-:W-:Y:S01]  /*59a0*/  IMAD.MOV R4, RZ, RZ, -R3 ;  /* 0x000000ffff047224 */ /* 0x000fe200078e0a03 */
[-C--:B------:R-:W-:Y:S03]  /*59b0*/  SHF.R.U32.HI R6, RZ, R37.reuse, R6 ;  /* 0x00000025ff067219 */ /* 0x080fe60000011606 */
[----:B------:R-:W-:Y:S01]  /*59c0*/  IMAD R45, R42, R4, R45 ;  /* 0x000000042a2d7224 */ /* 0x000fe200078e022d */
[----:B------:R-:W-:Y:S05]  /*59d0*/  SEL R15, R5, R6, !P2 ;  /* 0x00000006050f7207 */ /* 0x000fea0005000000 */
[----:B------:R-:W-:Y:S02]  /*59e0*/  IMAD.MOV R6, RZ, RZ, -R15 ;  /* 0x000000ffff067224 */ /* 0x000fe400078e0a0f */
[C---:B------:R-:W-:Y:S04]  /*59f0*/  @!P0 IMAD.HI.U32 R2, R3.reuse, R36, RZ ;  /* 0x0000002403028227 */ /* 0x040fe800078e00ff */
[----:B------:R-:W-:Y:S01]  /*5a00*/  IMAD R6, R40, R6, R5 ;  /* 0x0000000628067224 */ /* 0x000fe200078e0205 */
[----:B------:R-:W-:Y:S04]  /*5a10*/  @!P0 SHF.R.U32.HI R2, RZ, R37, R2 ;  /* 0x00000025ff028219 */ /* 0x000fe80000011602 */
[----:B------:R-:W-:Y:S02]  /*5a20*/  @!P0 SEL R0, R3, R2, !P2 ;  /* 0x0000000203008207 */ /* 0x000fe40005000000 */
[----:B------:R-:W-:Y:S02]  /*5a30*/  IADD3 R2, PT, PT, -R5, RZ, RZ ;  /* 0x000000ff05027210 */ /* 0x000fe40007ffe1ff */
[----:B------:R-:W-:Y:S01]  /*5a40*/  @!P0 IADD3 R8, PT, PT, R15, -R0, RZ ;  /* 0x800000000f088210 */ /* 0x000fe20007ffe0ff */
[----:B------:R-:W-:Y:S02]  /*5a50*/  @!P0 IMAD R0, R7, R6, R0 ;  /* 0x0000000607008224 */ /* 0x000fe400078e0200 */
[----:B------:R-:W-:Y:S02]  /*5a60*/  IMAD R43, R38, R2, R43 ;  /* 0x00000002262b7224 */ /* 0x000fe400078e022b */
[----:B------:R-:W-:Y:S02]  /*5a70*/  @!P0 IMAD R5, R8, R40, R3 ;  /* 0x0000002808058224 */ /* 0x000fe400078e0203 */
[----:B------:R-:W-:Y:S04]  /*5a80*/  @!P0 IMAD.MOV.U32 R3, RZ, RZ, R0 ;  /* 0x000000ffff038224 */ /* 0x000fe800078e0000 */
[----:B------:R-:W-:Y:S02]  /*5a90*/  IMAD R45, R3, R42, R45 ;  /* 0x0000002a032d7224 */ /* 0x000fe400078e022d */
[----:B------:R-:W-:Y:S07]  /*5aa0*/  IMAD R43, R5, R38, R43 ;  /* 0x00000026052b7224 */ /* 0x000fee00078e022b */
.L_x_102:
[----:B------:R-:W-:Y:S01]  /*5ab0*/  @!P1 IMAD.HI.U32 R0, R45, R12, RZ ;  /* 0x0000000c2d009227 */ /* 0x000fe200078e00ff */
[----:B-1----:R-:W-:Y:S01]  /*5ac0*/  @!P1 ISETP.NE.AND P0, PT, R10, 0x1, PT ;  /* 0x000000010a00980c */ /* 0x002fe20003f05270 */
[----:B------:R-:W-:Y:S01]  /*5ad0*/  ULOP3.LUT UP0, URZ, UR42, 0x1b0, URZ, 0xc0, !UPT ;  /* 0x000001b02aff7892 */ /* 0x000fe2000f80c0ff */
[----:B------:R-:W-:Y:S01]  /*5ae0*/  @!P1 ISETP.NE.AND P2, PT, R9, 0x1, PT ;  /* 0x000000010900980c */ /* 0x000fe20003f45270 */
[----:B------:R-:W-:Y:S01]  /*5af0*/  @!P1 IMAD.HI.U32 R3, R43, R11, RZ ;  /* 0x0000000b2b039227 */ /* 0x000fe200078e00ff */
[----:B------:R-:W-:Y:S02]  /*5b00*/  @!P1 SHF.R.U32.HI R0, RZ, R13, R0 ;  /* 0x0000000dff009219 */ /* 0x000fe40000011600 */
[----:B------:R-:W-:Y:S01]  /*5b10*/  @P4 SHF.R.U32.HI R105, RZ, 0x10, R17 ;  /* 0x00000010ff694819 */ /* 0x000fe20000011611 */
[----:B------:R-:W-:Y:S01]  /*5b20*/  VIADD R111, R111, 0x1 ;  /* 0x000000016f6f7836 */ /* 0x000fe20000000000 */
[----:B------:R-:W-:Y:S02]  /*5b30*/  @!P1 SHF.R.U32.HI R2, RZ, R14, R3 ;  /* 0x0000000eff029219 */ /* 0x000fe40000011603 */
[----:B------:R-:W-:Y:S02]  /*5b40*/  @!P1 SEL R3, R45, R0, !P2 ;  /* 0x000000002d039207 */ /* 0x000fe40005000000 */
[----:B------:R-:W-:Y:S05]  /*5b50*/  @!P1 SEL R2, R43, R2, !P0 ;  /* 0x000000022b029207 */ /* 0x000fea0004000000 */
[----:B------:R-:W-:Y:S02]  /*5b60*/  @!P1 IMAD.IADD R0, R2, 0x1, -R3 ;  /* 0x0000000102009824 */ /* 0x000fe400078e0a03 */
[----:B------:R-:W-:Y:S02]  /*5b70*/  @!P1 IMAD.IADD R2, R3, 0x1, -R2 ;  /* 0x0000000103029824 */ /* 0x000fe400078e0a02 */
[----:B------:R-:W-:Y:S02]  /*5b80*/  @!P1 IMAD R45, R0, R9, R45 ;  /* 0x00000009002d9224 */ /* 0x000fe400078e022d */
[----:B------:R-:W-:Y:S01]  /*5b90*/  @!P1 IMAD R43, R2, R10, R43 ;  /* 0x0000000a022b9224 */ /* 0x000fe200078e022b */
[----:B------:R-:W-:Y:S06]  /*5ba0*/  BRA.U !UP0, `(.L_x_103) ;  /* 0x0000000108407547 */ /* 0x000fec000b800000 */
[----:B------:R-:W1:Y:S01]  /*5bb0*/  LDCU.64 UR8, c[0x4][0x80] ;  /* 0x01001000ff0877ac */ /* 0x000e620008000a00 */
[----:B------:R-:W-:Y:S01]  /*5bc0*/  MOV R3, 0x0 ;  /* 0x0000000000037802 */ /* 0x000fe20000000f00 */
[----:B------:R-:W-:Y:S02]  /*5bd0*/  HFMA2 R12, -RZ, RZ, 0, 5.9604644775390625e-08 ;  /* 0x00000001ff0c7431 */ /* 0x000fe400000001ff */
[----:B------:R-:W-:Y:S02]  /*5be0*/  IMAD.MOV.U32 R8, RZ, RZ, 0x70 ;  /* 0x00000070ff087424 */ /* 0x000fe400078e00ff */
[----:B------:R-:W-:Y:S01]  /*5bf0*/  IMAD.MOV.U32 R13, RZ, RZ, RZ ;  /* 0x000000ffff0d7224 */ /* 0x000fe200078e00ff */
[----:B------:R-:W2:Y:S01]  /*5c00*/  LDCU.64 UR6, c[0x4][0x88] ;  /* 0x01001100ff0677ac */ /* 0x000ea20008000a00 */
[----:B------:R-:W3:Y:S01]  /*5c10*/  LDC.64 R2, c[0x4][R3] ;  /* 0x0100000003027b82 */ /* 0x000ee20000000a00 */
[----:B------:R-:W4:Y:S01]  /*5c20*/  LDCU.64 UR4, c[0x4][0x8] ;  /* 0x01000100ff0477ac */ /* 0x000f220008000a00 */
[----:B-1----:R-:W-:Y:S01]  /*5c30*/  MOV R5, UR9 ;  /* 0x0000000900057c02 */ /* 0x002fe20008000f00 */
[----:B------:R-:W-:Y:S01]  /*5c40*/  IMAD.U32 R4, RZ, RZ, UR8 ;  /* 0x00000008ff047e24 */ /* 0x000fe2000f8e00ff */
[----:B--2---:R-:W-:Y:S01]  /*5c50*/  MOV R7, UR7 ;  /* 0x0000000700077c02 */ /* 0x004fe20008000f00 */
[----:B------:R-:W-:Y:S01]  /*5c60*/  IMAD.U32 R6, RZ, RZ, UR6 ;  /* 0x00000006ff067e24 */ /* 0x000fe2000f8e00ff */
[----:B----4-:R-:W-:Y:S01]  /*5c70*/  MOV R11, UR5 ;  /* 0x00000005000b7c02 */ /* 0x010fe20008000f00 */
[----:B------:R-:W-:Y:S02]  /*5c80*/  IMAD.U32 R10, RZ, RZ, UR4 ;  /* 0x00000004ff0a7e24 */ /* 0x000fe4000f8e00ff */
[----:B------:R-:W-:Y:S07]  /*5c90*/  LEPC R20, `(.L_x_103) ;  /* 0x000000001014794e */ /* 0x000fee0000000000 */
[----:B---3-5:R-:W-:Y:S05]  /*5ca0*/  CALL.ABS.NOINC R2 ;  /* 0x0000000002007343 */ /* 0x028fea0003c00000 */
.L_x_103:
[----:B------:R-:W-:Y:S01]  /*5cb0*/  LOP3.LUT P0, RZ, R109, 0x1b0, RZ, 0xc0, !PT ;  /* 0x000001b06dff7812 */ /* 0x000fe2000780c0ff */
[----:B------:R-:W-:Y:S11]  /*5cc0*/  BSSY.RECONVERGENT B6, `(.L_x_104) ;  /* 0x0000013000067945 */ /* 0x000ff60003800200 */
[----:B------:R-:W-:Y:S01]  /*5cd0*/  @!UPT UIADD3 URZ, UPT, UPT, URZ, URZ, URZ ;  /* 0x000000fffffff290 */ /* 0x000fe2000fffe0ff */
[----:B------:R-:W-:Y:S05]  /*5ce0*/  @!P0 BRA `(.L_x_105) ;  /* 0x0000000000408947 */ /* 0x000fea0003800000 */
        /* <DEDUP_REMOVED lines=16> */
.L_x_105:
[----:B------:R-:W-:Y:S05]  /*5df0*/  BSYNC.RECONVERGENT B6 ;  /* 0x0000000000067941 */ /* 0x000fea0003800200 */
.L_x_104:
[----:B------:R-:W-:Y:S01]  /*5e00*/  ISETP.NE.U32.AND P3, PT, R86, RZ, PT ;  /* 0x000000ff5600720c */ /* 0x000fe20003f65070 */
[----:B------:R-:W-:Y:S01]  /*5e10*/  UISETP.NE.AND UP1, UPT, UR44, URZ, UPT ;  /* 0x000000ff2c00728c */ /* 0x000fe2000bf25270 */
[----:B------:R-:W-:Y:S02]  /*5e20*/  ISETP.NE.U32.AND P4, PT, R82, RZ, PT ;  /* 0x000000ff5200720c */ /* 0x000fe40003f85070 */
[----:B------:R-:W-:Y:S02]  /*5e30*/  ISETP.NE.AND.EX P3, PT, R87, RZ, PT, P3 ;  /* 0x000000ff5700720c */ /* 0x000fe40003f65330 */
[----:B------:R-:W-:Y:S02]  /*5e40*/  PLOP3.LUT P1, PT, PT, PT, PT, 0x8, 0x80 ;  /* 0x000000000080781c */ /* 0x000fe40003f2e170 */
[----:B------:R-:W-:Y:S02]  /*5e50*/  PLOP3.LUT P0, PT, PT, PT, UP1, 0x80, 0x8 ;  /* 0x000000000008781c */ /* 0x000fe40003f0f018 */
[----:B------:R-:W-:Y:S02]  /*5e60*/  ISETP.NE.AND.EX P4, PT, R83, RZ, PT, P4 ;  /* 0x000000ff5300720c */ /* 0x000fe40003f85340 */
[----:B------:R-:W1:Y:S09]  /*5e70*/  @UP1 LDCU.64 UR4, c[0x0][0x888] ;  /* 0x00011100ff0417ac */ /* 0x000e720008000a00 */
[----:B------:R-:W-:Y:S01]  /*5e80*/  @P0 PLOP3.LUT P1, PT, P3, PT, PT, 0x80, 0x8 ;  /* 0x000000000008081c */ /* 0x000fe20001f2f070 */
[----:B-1----:R-:W-:Y:S04]  /*5e90*/  @UP1 UISETP.NE.U32.AND UP0, UPT, UR4, URZ, UPT ;  /* 0x000000ff0400128c */ /* 0x002fe8000bf05070 */
[----:B------:R-:W-:Y:S04]  /*5ea0*/  @UP1 UISETP.NE.AND.EX UP0, UPT, UR5, URZ, UPT, UP0 ;  /* 0x000000ff0500128c */ /* 0x000fe8000bf05300 */
[----:B------:R-:W-:Y:S01]  /*5eb0*/  @UP1 USEL UR4, URZ, 0xffffffff, UP0 ;  /* 0xffffffffff041887 */ /* 0x000fe20008000000 */
[----:B------:R-:W-:Y:S11]  /*5ec0*/  @!P3 BRA `(.L_x_106) ;  /* 0x00000000002cb947 */ /* 0x000ff60003800000 */
[----:B------:R-:W-:Y:S01]  /*5ed0*/  ISETP.NE.U32.AND P2, PT, R84, RZ, PT ;  /* 0x000000ff5400720c */ /* 0x000fe20003f45070 */
[----:B------:R-:W-:Y:S03]  /*5ee0*/  IMAD.MOV.U32 R96, RZ, RZ, 0x1 ;  /* 0x00000001ff607424 */ /* 0x000fe600078e00ff */
[----:B------:R-:W-:Y:S11]  /*5ef0*/  ISETP.NE.AND.EX P2, PT, R85, RZ, PT, P2 ;  /* 0x000000ff5500720c */ /* 0x000ff60003f45320 */
[----:B------:R-:W-:Y:S02]  /*5f00*/  @!UPT UIADD3 URZ, UPT, UPT, URZ, URZ, URZ ;  /* 0x000000fffffff290 */ /* 0x000fe4000fffe0ff */
[----:B------:R-:W1:Y:S01]  /*5f10*/  @P2 LDC.64 R2, c[0x0][0x888] ;  /* 0x00022200ff022b82 */ /* 0x000e620000000a00 */
[----:B------:R-:W-:Y:S04]  /*5f20*/  @P2 IMAD R0, R86, UR36, RZ ;  /* 0x0000002456002c24 */ /* 0x000fe8000f8e02ff */
[----:B-1----:R-:W-:Y:S04]  /*5f30*/  @P2 IMAD.WIDE R2, R0, 0x4, R2 ;  /* 0x0000000400022825 */ /* 0x002fe800078e0202 */
[----:B------:R-:W-:Y:S01]  /*5f40*/  HFMA2 R0, -RZ, RZ, 0, 5.9604644775390625e-08 ;  /* 0x00000001ff007431 */ /* 0x000fe200000001ff */
[----:B-----5:R1:W5:Y:S04]  /*5f50*/  @P2 LDG.E R49, desc[UR40][R2.64] ;  /* 0x0000002802312981 */ /* 0x020368000c1e1900 */
[----:B------:R-:W-:Y:S01]  /*5f60*/  @!P2 PRMT R96, R0, 0x7610, R96 ;  /* 0x000076100060a816 */ /* 0x000fe20000000060 */
[----:B-1----:R-:W2:Y:S06]  /*5f70*/  @!P2 LDC R49, c[0x0][0x880] ;  /* 0x00022000ff31ab82 */ /* 0x002eac0000000800 */
.L_x_106:
[----:B------:R-:W-:Y:S05]  /*5f80*/  @!P4 BRA `(.L_x_107) ;  /* 0x000000000020c947 */ /* 0x000fea0003800000 */
[----:B------:R-:W-:Y:S04]  /*5f90*/  ISETP.NE.U32.AND P2, PT, R80, RZ, PT ;  /* 0x000000ff5000720c */ /* 0x000fe80003f45070 */
[----:B------:R-:W-:Y:S11]  /*5fa0*/  ISETP.NE.AND.EX P2, PT, R81, RZ, PT, P2 ;  /* 0x000000ff5100720c */ /* 0x000ff60003f45320 */
[----:B------:R-:W-:Y:S02]  /*5fb0*/  @!UPT UIADD3 URZ, UPT, UPT, URZ, URZ, URZ ;  /* 0x000000fffffff290 */ /* 0x000fe4000fffe0ff */
[----:B------:R-:W1:Y:S01]  /*5fc0*/  @P2 LDC.64 R2, c[0x0][0x8a8] ;  /* 0x00022a00ff022b82 */ /* 0x000e620000000a00 */
[----:B------:R-:W-:Y:S04]  /*5fd0*/  @P2 IMAD R0, R82, UR36, RZ ;  /* 0x0000002452002c24 */ /* 0x000fe8000f8e02ff */
[----:B-1----:R-:W-:Y:S05]  /*5fe0*/  @P2 IMAD.WIDE R2, R0, 0x4, R2 ;  /* 0x0000000400022825 */ /* 0x002fea00078e0202 */
[----:B-----5:R1:W5:Y:S02]  /*5ff0*/  @P2 LDG.E R47, desc[UR40][R2.64] ;  /* 0x00000028022f2981 */ /* 0x020364000c1e1900 */
[----:B-1----:R-:W3:Y:S02]  /*6000*/  @!P2 LDC R47, c[0x0][0x8a0] ;  /* 0x00022800ff2fab82 */ /* 0x002ee40000000800 */
.L_x_107:
[----:B--2--5:R-:W-:Y:S01]  /*6010*/  @P0 FSETP.NEU.AND P4, PT, R49, RZ, PT ;  /* 0x000000ff3100020b */ /* 0x024fe20003f8d000 */
[----:B------:R-:W-:Y:S01]  /*6020*/  IMAD.U32 R0, RZ, RZ, UR4 ;  /* 0x00000004ff007e24 */ /* 0x000fe2000f8e00ff */
[----:B------:R-:W-:Y:S01]  /*6030*/  @P0 LOP3.LUT P2, RZ, R96, 0xff, RZ, 0xc0, !PT ;  /* 0x000000ff60ff0812 */ /* 0x000fe2000784c0ff */
[----:B------:R-:W-:Y:S01]  /*6040*/  BSSY B1, `(.L_x_108) ;  /* 0x0000039000017945 */ /* 0x000fe20003800000 */
[----:B------:R-:W-:Y:S02]  /*6050*/  @P0 SEL R9, RZ, 0xffffffff, P4 ;  /* 0xffffffffff090807 */ /* 0x000fe40002000000 */
[----:B------:R-:W-:Y:S02]  /*6060*/  CS2R R54, SRZ ;  /* 0x0000000000367805 */ /* 0x000fe4000001ff00 */
[----:B------:R-:W-:Y:S02]  /*6070*/  LEA R92, R44, UR43, 0x3 ;  /* 0x0000002b2c5c7c11 */ /* 0x000fe4000f8e18ff */
[----:B------:R-:W-:Y:S02]  /*6080*/  CS2R R52, SRZ ;  /* 0x0000000000347805 */ /* 0x000fe4000001ff00 */
[----:B------:R-:W-:Y:S02]  /*6090*/  @P1 SEL R9, R0, R9, !P2 ;  /* 0x0000000900091207 */ /* 0x000fe40005000000 */
[----:B------:R-:W-:Y:S02]  /*60a0*/  CS2R R58, SRZ ;  /* 0x00000000003a7805 */ /* 0x000fe4000001ff00 */
[----:B------:R-:W-:Y:S02]  /*60b0*/  SHF.L.U32 R7, R108, 0x1f, RZ ;  /* 0x0000001f6c077819 */ /* 0x000fe400000006ff */
[----:B------:R-:W-:Y:S02]  /*60c0*/  CS2R R56, SRZ ;  /* 0x0000000000387805 */ /* 0x000fe4000001ff00 */
[----:B------:R-:W-:Y:S02]  /*60d0*/  @P0 LOP3.LUT R9, R9, 0x1, RZ, 0xc0, !PT ;  /* 0x0000000109090812 */ /* 0x000fe400078ec0ff */
[C---:B------:R-:W-:Y:S02]  /*60e0*/  LEA.HI R5, R44.reuse, R44, RZ, 0x1 ;  /* 0x0000002c2c057211 */ /* 0x040fe400078f08ff */
[----:B------:R-:W-:Y:S02]  /*60f0*/  ISETP.NE.U32.OR P1, PT, R9, 0x1, !P0 ;  /* 0x000000010900780c */ /* 0x000fe40004725470 */
[----:B------:R-:W-:Y:S01]  /*6100*/  PLOP3.LUT P5, PT, PT, PT, PT, 0x8, 0x80 ;  /* 0x000000000080781c */ /* 0x000fe20003fae170 */
[C---:B------:R-:W-:Y:S01]  /*6110*/  IMAD.SHL.U32 R3, R5.reuse, 0x20, RZ ;  /* 0x0000002005037824 */ /* 0x040fe200078e00ff */
[----:B------:R-:W-:Y:S04]  /*6120*/  LOP3.LUT R5, R5, 0xffe, RZ, 0xc0, !PT ;  /* 0x00000ffe05057812 */ /* 0x000fe800078ec0ff */
[----:B------:R-:W-:Y:S01]  /*6130*/  LOP3.LUT R3, R3, 0xffffffc0, RZ, 0xc0, !PT ;  /* 0xffffffc003037812 */ /* 0x000fe200078ec0ff */
[----:B------:R-:W-:Y:S04]  /*6140*/  IMAD.IADD R32, R44, 0x1, -R5 ;  /* 0x000000012c207824 */ /* 0x000fe800078e0a05 */
[----:B------:R-:W-:Y:S01]  /*6150*/  @P1 SHF.L.U32 R2, R106, 0x1f, RZ ;  /* 0x0000001f6a021819 */ /* 0x000fe200000006ff */
[----:B------:R-:W-:Y:S03]  /*6160*/  IMAD.IADD R3, R46, 0x1, R3 ;  /* 0x000000012e037824 */ /* 0x000fe600078e0203 */
[----:B------:R-:W1:Y:S01]  /*6170*/  @P1 SYNCS.PHASECHK.TRANS64.TRYWAIT P0, [UR43+0x1b0], R2 ;  /* 0x0001b002ff0015a7 */ /* 0x000e62000800112b */
[----:B------:R-:W-:Y:S01]  /*6180*/  IMAD R32, R32, 0x100000, R3 ;  /* 0x0010000020207824 */ /* 0x000fe200078e0203 */
[----:B------:R2:W4:Y:S01]  /*6190*/  SYNCS.PHASECHK.TRANS64.TRYWAIT P4, [R92+URZ+0x1f0], R7 ;  /* 0x0001f0075c0075a7 */ /* 0x00052200080811ff */
[----:B-1----:R-:W-:Y:S01]  /*61a0*/  @P1 PLOP3.LUT P5, PT, P0, PT, PT, 0x8, 0x80 ;  /* 0x000000000080181c */ /* 0x002fe200007ae170 */
[----:B------:R-:W-:Y:S01]  /*61b0*/  @!UPT UIADD3 URZ, UPT, UPT, URZ, URZ, URZ ;  /* 0x000000fffffff290 */ /* 0x000fe2000fffe0ff */
[----:B--2---:R-:W-:Y:S11]  /*61c0*/  @!P1 BRA `(.L_x_109) ;  /* 0x0000000000809947 */ /* 0x004ff60003800000 */
[----:B------:R-:W-:Y:S01]  /*61d0*/  ISETP.NE.U32.AND P0, PT, RZ, UR38, PT ;  /* 0x00000026ff007c0c */ /* 0x000fe2000bf05070 */
[----:B------:R-:W-:Y:S01]  /*61e0*/  BSSY B0, `(.L_x_110) ;  /* 0x0000012000007945 */ /* 0x000fe20003800000 */
[----:B------:R-:W-:Y:S02]  /*61f0*/  FSETP.NEU.AND P2, PT, R49, RZ, PT ;  /* 0x000000ff3100720b */ /* 0x000fe40003f4d000 */
[----:B------:R-:W-:Y:S02]  /*6200*/  CS2R R58, SRZ ;  /* 0x00000000003a7805 */ /* 0x000fe4000001ff00 */
[----:B------:R-:W-:Y:S02]  /*6210*/  ISETP.NE.AND.EX P0, PT, RZ, UR39, PT, P0 ;  /* 0x00000027ff007c0c */ /* 0x000fe4000bf05300 */
[----:B------:R-:W-:Y:S02]  /*6220*/  CS2R R56, SRZ ;  /* 0x0000000000387805 */ /* 0x000fe4000001ff00 */
[----:B------:R-:W-:Y:S02]  /*6230*/  LOP3.LUT P1, RZ, R96, 0xff, RZ, 0xc0, !PT ;  /* 0x000000ff60ff7812 */ /* 0x000fe4000782c0ff */
[----:B------:R-:W-:Y:S02]  /*6240*/  CS2R R54, SRZ ;  /* 0x0000000000367805 */ /* 0x000fe4000001ff00 */
[----:B------:R-:W-:Y:S02]  /*6250*/  SEL R0, RZ, 0xffffffff, P2 ;  /* 0xffffffffff007807 */ /* 0x000fe40001000000 */
[----:B------:R-:W-:Y:S02]  /*6260*/  CS2R R52, SRZ ;  /* 0x0000000000347805 */ /* 0x000fe4000001ff00 */
[----:B------:R-:W-:Y:S04]  /*6270*/  SEL R3, RZ, 0xffffffff, P0 ;  /* 0xffffffffff037807 */ /* 0x000fe80000000000 */
[----:B------:R-:W-:Y:S04]  /*6280*/  @P3 SEL R0, R3, R0, !P1 ;  /* 0x0000000003003207 */ /* 0x000fe80004800000 */
[----:B------:R-:W-:Y:S04]  /*6290*/  LOP3.LUT R0, R0, 0x1, RZ, 0xc0, !PT ;  /* 0x0000000100007812 */ /* 0x000fe800078ec0ff */
[----:B------:R-:W-:Y:S01]  /*62a0*/  ISETP.NE.U32.AND P0, PT, R0, 0x1, PT ;  /* 0x000000010000780c */ /* 0x000fe20003f05070 */
[----:B------:R-:W-:Y:S01]  /*62b0*/  @!UPT UIADD3 URZ, UPT, UPT, URZ, URZ, URZ ;  /* 0x000000fffffff290 */ /* 0x000fe2000fffe0ff */
[----:B------:R-:W-:Y:S11]  /*62c0*/  @!P5 BRA `(.L_x_111) ;  /* 0x00000000000cd947 */ /* 0x000ff60003800000 */
[----:B------:R-:W-:Y:S04]  /*62d0*/  SHF.L.U32 R3, R106, 0x1f, RZ ;  /* 0x0000001f6a037819 */ /* 0x000fe800000006ff */
[----:B------:R-:W1:Y:S02]  /*62e0*/  SYNCS.PHASECHK.TRANS64.TRYWAIT P1, [UR43+0x1b0], R3 ;  /* 0x0001b003ff0075a7 */ /* 0x000e64000802112b */
[----:B-1----:R-:W-:Y:S05]  /*62f0*/  @!P1 BRA `(.L_x_112) ;  /* 0x0000001c007c9947 */ /* 0x002fea0003800000 */
.L_x_111:
[----:B------:R-:W-:Y:S05]  /*6300*/  BSYNC B0 ;  /* 0x0000000000007941 */ /* 0x000fea0003800000 */
.L_x_110:
[----:B------:R2:W1:Y:S01]  /*6310*/  @P0 LDS.128 R56, [R103+UR43+0x400] ;  /* 0x0004002b67380984 */ /* 0x0004620008000c00 */
[----:B------:R-:W-:Y:S01]  /*6320*/  UIADD3 UR4, UPT, UPT, UR43, 0x1b8, URZ ;  /* 0x000001b82b047890 */ /* 0x000fe2000fffe0ff */
[----:B------:R-:W-:Y:S02]  /*6330*/  LOP3.LUT R106, R106, 0x1, RZ, 0x3c, !PT ;  /* 0x000000016a6a7812 */ /* 0x000fe400078e3cff */
[----:B------:R2:W1:Y:S01]  /*6340*/  @P0 LDS.128 R52, [R102+0x10] ;  /* 0x0000100066340984 */ /* 0x0004620000000c00 */
[----:B------:R-:W-:Y:S01]  /*6350*/  UPRMT UR4, UR37, 0x654, UR4 ;  /* 0x0000065425047896 */ /* 0x000fe20008000004 */
[----:B------:R-:W-:Y:S01]  /*6360*/  @!PT LDS RZ, [RZ] ;  /* 0x00000000fffff984 */ /* 0x000fe20000000800 */
[----:B------:R-:W-:Y:S01]  /*6370*/  @!PT LDS RZ, [RZ] ;  /* 0x00000000fffff984 */ /* 0x000fe20000000800 */
[----:B------:R-:W-:Y:S01]  /*6380*/  @!PT LDS RZ, [RZ] ;  /* 0x00000000fffff984 */ /* 0x000fe20000000800 */
[----:B------:R-:W-:Y:S01]  /*6390*/  @!PT LDS RZ, [RZ] ;  /* 0x00000000fffff984 */ /* 0x000fe20000000800 */
[----:B------:R5:W-:Y:S06]  /*63a0*/  MEMBAR.ALL.CTA ;  /* 0x0000000000007992 */ /* 0x000bec0000008000 */
[----:B-----5:R-:W5:Y:S02]  /*63b0*/  FENCE.VIEW.ASYNC.S ;  /* 0x00000000000073c6 */ /* 0x020f640000000000 */
[----:B-----5:R-:W-:Y:S03]  /*63c0*/  SYNCS.ARRIVE.TRANS64.RED.A1T0 RZ, [UR4], RZ ;  /* 0x000000ffffff79a7 */ /* 0x020fe60008100404 */
.L_x_109:
[----:B------:R-:W-:Y:S05]  /*63d0*/  BSYNC B1 ;  /* 0x0000000000017941 */ /* 0x000fea0003800000 */
.L_x_108:
[----:B-1----:R-:W-:Y:S04]  /*63e0*/  SHF.R.U32.HI R3, RZ, 0x15, R32 ;  /* 0x00000015ff037819 */ /* 0x002fe80000011620 */
[----:B------:R-:W-:Y:S01]  /*63f0*/  LOP3.LUT P0, RZ, R3, 0x3, R104, 0x48, !PT ;  /* 0x0000000303ff7812 */ /* 0x000fe20007804868 */
[----:B------:R-:W-:Y:S01]  /*6400*/  @!UPT UIADD3 URZ, UPT, UPT, URZ, URZ, URZ ;  /* 0x000000fffffff290 */ /* 0x000fe2000fffe0ff */
[----:B----4-:R-:W-:Y:S11]  /*6410*/  @P4 BRA `(.L_x_113) ;  /* 0x0000000000084947 */ /* 0x010ff60003800000 */
[----:B------:R-:W1:Y:S02]  /*6420*/  SYNCS.PHASECHK.TRANS64.TRYWAIT P1, [R92+URZ+0x1f0], R7 ;  /* 0x0001f0075c0075a7 */ /* 0x000e6400080211ff */
[----:B-1----:R-:W-:Y:S05]  /*6430*/  @!P1 BRA `(.L_x_114) ;  /* 0x0000001c00449947 */ /* 0x002fea0003800000 */
.L_x_113:
[----:B------:R-:W-:Y:S05]  /*6440*/  @!P0 BRA `(.L_x_115) ;  /* 0x0000000000408947 */ /* 0x000fea0003800000 */
[----:B------:R-:W4:Y:S01]  /*6450*/  LDCU.64 UR8, c[0x4][0x70] ;  /* 0x01000e00ff0877ac */ /* 0x000f220008000a00 */
[----:B------:R-:W-:Y:S01]  /*6460*/  MOV R3, 0x0 ;  /* 0x0000000000037802 */ /* 0x000fe20000000f00 */
[----:B------:R-:W-:Y:S02]  /*6470*/  HFMA2 R12, -RZ, RZ, 0, 5.9604644775390625e-08 ;  /* 0x00000001ff0c7431 */ /* 0x000fe400000001ff */
[----:B------:R-:W-:Y:S02]  /*6480*/  IMAD.MOV.U32 R8, RZ, RZ, 0x192 ;  /* 0x00000192ff087424 */ /* 0x000fe400078e00ff */
[----:B------:R-:W-:Y:S01]  /*6490*/  IMAD.MOV.U32 R13, RZ, RZ, RZ ;  /* 0x000000ffff0d7224 */ /* 0x000fe200078e00ff */
[----:B------:R-:W1:Y:S01]  /*64a0*/  LDCU.64 UR6, c[0x4][0x78] ;  /* 0x01000f00ff0677ac */ /* 0x000e620008000a00 */
[----:B------:R-:W2:Y:S01]  /*64b0*/  LDC.64 R2, c[0x4][R3] ;  /* 0x0100000003027b82 */ /* 0x000ea20000000a00 */
[----:B------:R-:W5:Y:S01]  /*64c0*/  LDCU.64 UR4, c[0x4][0x10] ;  /* 0x01000200ff0477ac */ /* 0x000f620008000a00 */
[----:B----4-:R-:W-:Y:S01]  /*64d0*/  MOV R5, UR9 ;  /* 0x0000000900057c02 */ /* 0x010fe20008000f00 */
[----:B------:R-:W-:Y:S01]  /*64e0*/  IMAD.U32 R4, RZ, RZ, UR8 ;  /* 0x00000008ff047e24 */ /* 0x000fe2000f8e00ff */
[----:B-1----:R-:W-:Y:S01]  /*64f0*/  MOV R7, UR7 ;  /* 0x0000000700077c02 */ /* 0x002fe20008000f00 */
[----:B------:R-:W-:Y:S01]  /*6500*/  IMAD.U32 R6, RZ, RZ, UR6 ;  /* 0x00000006ff067e24 */ /* 0x000fe2000f8e00ff */
[----:B-----5:R-:W-:Y:S01]  /*6510*/  MOV R11, UR5 ;  /* 0x00000005000b7c02 */ /* 0x020fe20008000f00 */
[----:B------:R-:W-:Y:S02]  /*6520*/  IMAD.U32 R10, RZ, RZ, UR4 ;  /* 0x00000004ff0a7e24 */ /* 0x000fe4000f8e00ff */
[----:B------:R-:W-:Y:S07]  /*6530*/  LEPC R20, `(.L_x_115) ;  /* 0x000000001014794e */ /* 0x000fee0000000000 */
[----:B--23--:R-:W-:Y:S05]  /*6540*/  CALL.ABS.NOINC R2 ;  /* 0x0000000002007343 */ /* 0x00cfea0003c00000 */
.L_x_115:
[----:B------:R-:W-:Y:S01]  /*6550*/  LOP3.LUT P0, RZ, R101, 0x60, RZ, 0xc0, !PT ;  /* 0x0000006065ff7812 */ /* 0x000fe2000780c0ff */
[----:B------:R-:W-:Y:S05]  /*6560*/  WARPSYNC.ALL ;  /* 0x0000000000007948 */ /* 0x000fea0003800000 */
[----:B------:R-:W-:Y:S01]  /*6570*/  R2UR UR4, R32 ;  /* 0x00000000200472ca */ /* 0x000fe200000e0000 */
[----:B------:R-:W-:Y:S01]  /*6580*/  BSSY.RECONVERGENT B0, `(.L_x_116) ;  /* 0x00000a0000007945 */ /* 0x000fe20003800200 */
[-C--:B------:R-:W-:Y:S02]  /*6590*/  F2FP.F16.E4M3.UNPACK_B R50, R56.reuse ;  /* 0x00000038ff32723e */ /* 0x080fe400020006ff */
[----:B------:R-:W-:Y:S02]  /*65a0*/  F2FP.F16.E4M3.UNPACK_B R63, R56.H1 ;  /* 0x00000038ff3f723e */ /* 0x000fe400030006ff */
[-C--:B------:R-:W-:Y:S01]  /*65b0*/  F2FP.F16.E4M3.UNPACK_B R56, R57.reuse ;  /* 0x00000039ff38723e */ /* 0x080fe200020006ff */
[--C-:B------:R-:W-:Y:S01]  /*65c0*/  HADD2.F32 R48, -RZ, R50.reuse.H0_H0 ;  /* 0x20000032ff307230 */ /* 0x100fe20000004100 */
[----:B------:R-:W-:Y:S01]  /*65d0*/  F2FP.F16.E4M3.UNPACK_B R57, R57.H1 ;  /* 0x00000039ff39723e */ /* 0x000fe200030006ff */
[----:B------:R-:W-:Y:S01]  /*65e0*/  HADD2.F32 R50, -RZ, R50.H1_H1 ;  /* 0x30000032ff327230 */ /* 0x000fe20000004100 */
[-C--:B------:R-:W-:Y:S01]  /*65f0*/  F2FP.F16.E4M3.UNPACK_B R66, R52.reuse ;  /* 0x00000034ff42723e */ /* 0x080fe200020006ff */
[--C-:B------:R-:W-:Y:S01]  /*6600*/  HADD2.F32 R51, -RZ, R63.reuse.H0_H0 ;  /* 0x2000003fff337230 */ /* 0x100fe20000004100 */
[----:B------:R-:W-:Y:S01]  /*6610*/  F2FP.F16.E4M3.UNPACK_B R68, R52.H1 ;  /* 0x00000034ff44723e */ /* 0x000fe200030006ff */
[----:B-1----:R-:W-:Y:S01]  /*6620*/  LDTM.16dp32bit_t0_t15.x32 R4, tmem[UR4] ;  /* 0x00000004000479ee */ /* 0x002fe20008a80000 */
[----:B------:R-:W3:Y:S01]  /*6630*/  LDTM.16dp32bit_t16_t31.x32 R4, tmem[UR4+0x20] ;  /* 0x00002004000479ee */ /* 0x000ee20008aa0000 */
[----:B------:R-:W-:Y:S01]  /*6640*/  NOP ;  /* 0x0000000000007918 */ /* 0x000fe20000000000 */
[----:B------:R-:W-:Y:S01]  /*6650*/  R2UR UR5, R92 ;  /* 0x000000005c0572ca */ /* 0x000fe200000e0000 */
[--C-:B------:R-:W-:Y:S01]  /*6660*/  HADD2.F32 R65, -RZ, R66.reuse.H0_H0 ;  /* 0x20000042ff417230 */ /* 0x100fe20000004100 */
[----:B------:R-:W-:Y:S01]  /*6670*/  F2FP.F16.E4M3.UNPACK_B R61, R58 ;  /* 0x0000003aff3d723e */ /* 0x000fe200020006ff */
[----:B------:R-:W-:Y:S01]  /*6680*/  HADD2.F32 R67, -RZ, R66.H1_H1 ;  /* 0x30000042ff437230 */ /* 0x000fe20000004100 */
[-C--:B------:R-:W-:Y:S01]  /*6690*/  F2FP.F16.E4M3.UNPACK_B R70, R53.reuse ;  /* 0x00000035ff46723e */ /* 0x080fe200020006ff */
[----:B------:R-:W-:Y:S01]  /*66a0*/  HADD2.F32 R52, -RZ, R63.H1_H1 ;  /* 0x3000003fff347230 */ /* 0x000fe20000004100 */
[----:B------:R-:W-:Y:S01]  /*66b0*/  F2FP.F16.E4M3.UNPACK_B R72, R53.H1 ;  /* 0x00000035ff48723e */ /* 0x000fe200030006ff */
[----:B------:R-:W-:Y:S01]  /*66c0*/  HADD2.F32 R53, -RZ, R56.H0_H0 ;  /* 0x20000038ff357230 */ /* 0x000fe20000004100 */
[-C--:B------:R-:W-:Y:S01]  /*66d0*/  F2FP.F16.E4M3.UNPACK_B R74, R54.reuse ;  /* 0x00000036ff4a723e */ /* 0x080fe200020006ff */
[----:B------:R-:W-:Y:S01]  /*66e0*/  HADD2.F32 R69, -RZ, R70.H0_H0 ;  /* 0x20000046ff457230 */ /* 0x000fe20000004100 */
[----:B------:R-:W-:Y:S01]  /*66f0*/  F2FP.F16.E4M3.UNPACK_B R76, R54.H1 ;  /* 0x00000036ff4c723e */ /* 0x000fe200030006ff */
[----:B------:R-:W-:Y:S01]  /*6700*/  HADD2.F32 R54, -RZ, R56.H1_H1 ;  /* 0x30000038ff367230 */ /* 0x000fe20000004100 */
[----:B------:R-:W-:Y:S01]  /*6710*/  F2FP.F16.E4M3.UNPACK_B R60, R58.H1 ;  /* 0x0000003aff3c723e */ /* 0x000fe200030006ff */
[----:B------:R-:W-:Y:S01]  /*6720*/  UIADD3 UR5, UPT, UPT, UR5, 0x210, URZ ;  /* 0x0000021005057890 */ /* 0x000fe2000fffe0ff */
[----:B------:R-:W-:Y:S01]  /*6730*/  HADD2.F32 R58, -RZ, R61.H1_H1 ;  /* 0x3000003dff3a7230 */ /* 0x000fe20000004100 */
[----:B------:R-:W-:Y:S01]  /*6740*/  F2FP.F16.E4M3.UNPACK_B R77, R55 ;  /* 0x00000037ff4d723e */ /* 0x000fe200020006ff */
[----:B------:R-:W-:Y:S01]  /*6750*/  HADD2.F32 R70, -RZ, R70.H1_H1 ;  /* 0x30000046ff467230 */ /* 0x000fe20000004100 */
[----:B------:R-:W-:Y:S01]  /*6760*/  UPRMT UR5, UR37, 0x654, UR5 ;  /* 0x0000065425057896 */ /* 0x000fe20008000005 */
[--C-:B------:R-:W-:Y:S01]  /*6770*/  HADD2.F32 R73, -RZ, R74.reuse.H0_H0 ;  /* 0x2000004aff497230 */ /* 0x100fe20000004100 */
[----:B------:R-:W-:Y:S01]  /*6780*/  F2FP.F16.E4M3.UNPACK_B R62, R59 ;  /* 0x0000003bff3e723e */ /* 0x000fe200020006ff */
[----:B------:R-:W-:Y:S01]  /*6790*/  HADD2.F32 R74, -RZ, R74.H1_H1 ;  /* 0x3000004aff4a7230 */ /* 0x000fe20000004100 */
[----:B------:R-:W-:Y:S01]  /*67a0*/  F2FP.F16.E4M3.UNPACK_B R78, R55.H1 ;  /* 0x00000037ff4e723e */ /* 0x000fe200030006ff */
[C---:B---3--:R-:W-:Y:S01]  /*67b0*/  FMUL R4, R47.reuse, R4 ;  /* 0x000000042f047220 */ /* 0x048fe20000400000 */
[C---:B------:R-:W-:Y:S01]  /*67c0*/  FMUL R5, R47.reuse, R5 ;  /* 0x000000052f057220 */ /* 0x040fe20000400000 */
[C---:B------:R-:W-:Y:S01]  /*67d0*/  FMUL R8, R47.reuse, R8 ;  /* 0x000000082f087220 */ /* 0x040fe20000400000 */
[----:B------:R-:W-:Y:S01]  /*67e0*/  FMUL R9, R47, R9 ;  /* 0x000000092f097220 */ /* 0x000fe20000400000 */
[----:B------:R-:W-:Y:S01]  /*67f0*/  SYNCS.ARRIVE.TRANS64.RED.A1T0 RZ, [UR5], RZ ;  /* 0x000000ffffff79a7 */ /* 0x000fe20008100405 */
[C---:B------:R-:W-:Y:S01]  /*6800*/  FFMA R4, R49.reuse, R48, R4 ;  /* 0x0000003031047223 */ /* 0x040fe20000000004 */
[----:B------:R-:W-:Y:S01]  /*6810*/  FFMA R5, R49, R50, R5 ;  /* 0x0000003231057223 */ /* 0x000fe20000000005 */
[C---:B------:R-:W-:Y:S01]  /*6820*/  FMUL R12, R47.reuse, R12 ;  /* 0x0000000c2f0c7220 */ /* 0x040fe20000400000 */
        /* <DEDUP_REMOVED lines=9> */
[----:B------:R-:W-:Y:S02]  /*68c0*/  HADD2.F32 R48, -RZ, R77.H1_H1 ;  /* 0x3000004dff307230 */ /* 0x000fe40000004100 */
[C---:B------:R-:W-:Y:S01]  /*68d0*/  FMUL R28, R47.reuse, R32 ;  /* 0x000000202f1c7220 */ /* 0x040fe20000400000 */
[C---:B------:R-:W-:Y:S01]  /*68e0*/  FMUL R29, R47.reuse, R33 ;  /* 0x000000212f1d7220 */ /* 0x040fe20000400000 */
[C---:B------:R-:W-:Y:S01]  /*68f0*/  FMUL R6, R47.reuse, R6 ;  /* 0x000000062f067220 */ /* 0x040fe20000400000 */
[C---:B------:R-:W-:Y:S01]  /*6900*/  FMUL R7, R47.reuse, R7 ;  /* 0x000000072f077220 */ /* 0x040fe20000400000 */
[--C-:B------:R-:W-:Y:S02]  /*6910*/  HADD2.F32 R55, -RZ, R57.reuse.H0_H0 ;  /* 0x20000039ff377230 */ /* 0x100fe40000004100 */
[----:B------:R-:W-:Y:S01]  /*6920*/  FMUL R10, R47, R10 ;  /* 0x0000000a2f0a7220 */ /* 0x000fe20000400000 */
[C---:B------:R-:W-:Y:S01]  /*6930*/  FFMA R6, R49.reuse, R51, R6 ;  /* 0x0000003331067223 */ /* 0x040fe20000000006 */
[----:B------:R-:W-:Y:S02]  /*6940*/  HADD2.F32 R56, -RZ, R57.H1_H1 ;  /* 0x30000039ff387230 */ /* 0x000fe40000004100 */
[C---:B------:R-:W-:Y:S01]  /*6950*/  FFMA R7, R49.reuse, R52, R7 ;  /* 0x0000003431077223 */ /* 0x040fe20000000007 */
[C---:B------:R-:W-:Y:S01]  /*6960*/  FFMA R8, R49.reuse, R53, R8 ;  /* 0x0000003531087223 */ /* 0x040fe20000000008 */
[C---:B------:R-:W-:Y:S01]  /*6970*/  FFMA R9, R49.reuse, R54, R9 ;  /* 0x0000003631097223 */ /* 0x040fe20000000009 */
[----:B------:R-:W-:Y:S02]  /*6980*/  HADD2.F32 R57, -RZ, R61.H0_H0 ;  /* 0x2000003dff397230 */ /* 0x000fe40000004100 */
[----:B------:R-:W-:Y:S01]  /*6990*/  FFMA R10, R49, R55, R10 ;  /* 0x00000037310a7223 */ /* 0x000fe2000000000a */
[----:B------:R-:W-:Y:S01]  /*69a0*/  F2FP.SATFINITE.E4M3.F32.PACK_AB_MERGE_C R92, R7, R6, RZ ;  /* 0x00000006075c723e */ /* 0x000fe200048070ff */
[----:B------:R-:W-:Y:S02]  /*69b0*/  HADD2.F32 R61, -RZ, R62.H0_H0 ;  /* 0x2000003eff3d7230 */ /* 0x000fe40000004100 */
[----:B------:R-:W-:Y:S01]  /*69c0*/  FMUL R11, R47, R11 ;  /* 0x0000000b2f0b7220 */ /* 0x000fe20000400000 */
[----:B------:R-:W-:Y:S01]  /*69d0*/  F2FP.F16.E4M3.UNPACK_B R64, R59.H1 ;  /* 0x0000003bff40723e */ /* 0x000fe200030006ff */
[----:B------:R-:W-:Y:S01]  /*69e0*/  HADD2.F32 R59, -RZ, R60.H0_H0 ;  /* 0x2000003cff3b7230 */ /* 0x000fe20000004100 */
[----:B------:R-:W-:Y:S01]  /*69f0*/  F2FP.SATFINITE.E4M3.F32.PACK_AB_MERGE_C R92, R5, R4, R92 ;  /* 0x00000004055c723e */ /* 0x000fe2000480705c */
[C---:B------:R-:W-:Y:S01]  /*6a00*/  FFMA R11, R49.reuse, R56, R11 ;  /* 0x00000038310b7223 */ /* 0x040fe2000000000b */
[C---:B------:R-:W-:Y:S01]  /*6a10*/  FFMA R12, R49.reuse, R57, R12 ;  /* 0x00000039310c7223 */ /* 0x040fe2000000000c */
[----:B------:R-:W-:Y:S01]  /*6a20*/  FFMA R13, R49, R58, R13 ;  /* 0x0000003a310d7223 */ /* 0x000fe2000000000d */
[----:B------:R-:W-:Y:S02]  /*6a30*/  HADD2.F32 R62, -RZ, R62.H1_H1 ;  /* 0x3000003eff3e7230 */ /* 0x000fe40000004100 */
[----:B------:R-:W-:Y:S01]  /*6a40*/  FMUL R14, R47, R14 ;  /* 0x0000000e2f0e7220 */ /* 0x000fe20000400000 */
[----:B------:R-:W-:Y:S01]  /*6a50*/  HADD2.F32 R60, -RZ, R60.H1_H1 ;  /* 0x3000003cff3c7230 */ /* 0x000fe20000004100 */
[----:B------:R-:W-:Y:S01]  /*6a60*/  F2FP.SATFINITE.E4M3.F32.PACK_AB_MERGE_C R93, R11, R10, RZ ;  /* 0x0000000a0b5d723e */ /* 0x000fe200048070ff */
[----:B------:R-:W-:Y:S02]  /*6a70*/  HADD2.F32 R51, -RZ, R77.H0_H0 ;  /* 0x2000004dff337230 */ /* 0x000fe40000004100 */
[----:B------:R-:W-:Y:S01]  /*6a80*/  FFMA R14, R49, R59, R14 ;  /* 0x0000003b310e7223 */ /* 0x000fe2000000000e */
[----:B------:R-:W-:Y:S01]  /*6a90*/  FMUL R15, R47, R15 ;  /* 0x0000000f2f0f7220 */ /* 0x000fe20000400000 */
[--C-:B------:R-:W-:Y:S01]  /*6aa0*/  HADD2.F32 R63, -RZ, R64.reuse.H0_H0 ;  /* 0x20000040ff3f7230 */ /* 0x100fe20000004100 */
[----:B------:R-:W-:Y:S01]  /*6ab0*/  F2FP.SATFINITE.E4M3.F32.PACK_AB_MERGE_C R93, R9, R8, R93 ;  /* 0x00000008095d723e */ /* 0x000fe2000480705d */
[----:B------:R-:W-:Y:S02]  /*6ac0*/  HADD2.F32 R64, -RZ, R64.H1_H1 ;  /* 0x30000040ff407230 */ /* 0x000fe40000004100 */
[C---:B------:R-:W-:Y:S01]  /*6ad0*/  FFMA R15, R49.reuse, R60, R15 ;  /* 0x0000003c310f7223 */ /* 0x040fe2000000000f */
[C---:B------:R-:W-:Y:S01]  /*6ae0*/  FFMA R16, R49.reuse, R61, R16 ;  /* 0x0000003d31107223 */ /* 0x040fe20000000010 */
[----:B------:R-:W-:Y:S01]  /*6af0*/  FFMA R17, R49, R62, R17 ;  /* 0x0000003e31117223 */ /* 0x000fe20000000011 */
[C---:B------:R-:W-:Y:S01]  /*6b00*/  FMUL R18, R47.reuse, R18 ;  /* 0x000000122f127220 */ /* 0x040fe20000400000 */
[C---:B------:R-:W-:Y:S01]  /*6b10*/  FMUL R19, R47.reuse, R19 ;  /* 0x000000132f137220 */ /* 0x040fe20000400000 */
[--C-:B------:R-:W-:Y:S02]  /*6b20*/  HADD2.F32 R66, -RZ, R68.reuse.H0_H0 ;  /* 0x20000044ff427230 */ /* 0x100fe40000004100 */
[----:B------:R-:W-:Y:S01]  /*6b30*/  FMUL R3, R47, R22 ;  /* 0x000000162f037220 */ /* 0x000fe20000400000 */
[C---:B------:R-:W-:Y:S01]  /*6b40*/  FFMA R18, R49.reuse, R63, R18 ;  /* 0x0000003f31127223 */ /* 0x040fe20000000012 */
[----:B------:R-:W-:Y:S02]  /*6b50*/  HADD2.F32 R68, -RZ, R68.H1_H1 ;  /* 0x30000044ff447230 */ /* 0x000fe40000004100 */
[----:B------:R-:W-:Y:S01]  /*6b60*/  FFMA R19, R49, R64, R19 ;  /* 0x0000004031137223 */ /* 0x000fe20000000013 */
[----:B------:R-:W-:Y:S01]  /*6b70*/  FMUL R23, R47, R23 ;  /* 0x000000172f177220 */ /* 0x000fe20000400000 */
[C---:B------:R-:W-:Y:S01]  /*6b80*/  FFMA R0, R49.reuse, R65, R0 ;  /* 0x0000004131007223 */ /* 0x040fe20000000000 */
[C---:B------:R-:W-:Y:S01]  /*6b90*/  FFMA R2, R49.reuse, R67, R2 ;  /* 0x0000004331027223 */ /* 0x040fe20000000002 */
[--C-:B------:R-:W-:Y:S02]  /*6ba0*/  HADD2.F32 R71, -RZ, R72.reuse.H0_H0 ;  /* 0x20000048ff477230 */ /* 0x100fe40000004100 */
[----:B------:R-:W-:Y:S01]  /*6bb0*/  FFMA R3, R49, R66, R3 ;  /* 0x0000004231037223 */ /* 0x000fe20000000003 */
[----:B------:R-:W-:Y:S02]  /*6bc0*/  HADD2.F32 R72, -RZ, R72.H1_H1 ;  /* 0x30000048ff487230 */ /* 0x000fe40000004100 */
[----:B------:R-:W-:Y:S01]  /*6bd0*/  FMUL R22, R47, R26 ;  /* 0x0000001a2f167220 */ /* 0x000fe20000400000 */
        /* <DEDUP_REMOVED lines=18> */
[----:B------:R-:W-:Y:S01]  /*6d00*/  F2FP.SATFINITE.E4M3.F32.PACK_AB_MERGE_C R94, R15, R14, RZ ;  /* 0x0000000e0f5e723e */ /* 0x000fe200048070ff */
[----:B------:R-:W-:Y:S01]  /*6d10*/  FFMA R28, R49, R51, R28 ;  /* 0x00000033311c7223 */ /* 0x000fe2000000001c */
[----:B------:R-:W-:Y:S01]  /*6d20*/  F2FP.SATFINITE.E4M3.F32.PACK_AB_MERGE_C R95, R19, R18, RZ ;  /* 0x00000012135f723e */ /* 0x000fe200048070ff */
[C---:B------:R-:W-:Y:S01]  /*6d30*/  FFMA R29, R49.reuse, R48, R29 ;  /* 0x00000030311d7223 */ /* 0x040fe2000000001d */
[C---:B------:R-:W-:Y:S01]  /*6d40*/  FFMA R30, R49.reuse, R77, R30 ;  /* 0x0000004d311e7223 */ /* 0x040fe2000000001e */
[----:B------:R-:W-:Y:S01]  /*6d50*/  FFMA R35, R49, R50, R35 ;  /* 0x0000003231237223 */ /* 0x000fe20000000023 */
[----:B------:R-:W-:Y:S02]  /*6d60*/  F2FP.SATFINITE.E4M3.F32.PACK_AB_MERGE_C R94, R13, R12, R94 ;  /* 0x0000000c0d5e723e */ /* 0x000fe4000480705e */
[----:B------:R-:W-:Y:S02]  /*6d70*/  F2FP.SATFINITE.E4M3.F32.PACK_AB_MERGE_C R95, R17, R16, R95 ;  /* 0x00000010115f723e */ /* 0x000fe4000480705f */
[----:B------:R-:W-:Y:S02]  /*6d80*/  F2FP.SATFINITE.E4M3.F32.PACK_AB_MERGE_C R113, R23, R3, RZ ;  /* 0x000000031771723e */ /* 0x000fe400048070ff */
[----:B------:R-:W-:Y:S01]  /*6d90*/  F2FP.SATFINITE.E4M3.F32.PACK_AB_MERGE_C R114, R27, R22, RZ ;  /* 0x000000161b72723e */ /* 0x000fe200048070ff */
[----:B------:R1:W-:Y:S01]  /*6da0*/  STS.128 [R103+UR43+0x1400], R92 ;  /* 0x0014005c67007988 */ /* 0x0003e20008000c2b */
[----:B------:R-:W-:Y:S02]  /*6db0*/  F2FP.SATFINITE.E4M3.F32.PACK_AB_MERGE_C R116, R31, R26, RZ ;  /* 0x0000001a1f74723e */ /* 0x000fe400048070ff */
[----:B------:R-:W-:Y:S02]  /*6dc0*/  F2FP.SATFINITE.E4M3.F32.PACK_AB_MERGE_C R117, R35, R30, RZ ;  /* 0x0000001e2375723e */ /* 0x000fe400048070ff */
[----:B------:R-:W-:Y:S02]  /*6dd0*/  F2FP.SATFINITE.E4M3.F32.PACK_AB_MERGE_C R112, R2, R0, R113 ;  /* 0x000000000270723e */ /* 0x000fe40004807071 */
[----:B------:R-:W-:Y:S02]  /*6de0*/  F2FP.SATFINITE.E4M3.F32.PACK_AB_MERGE_C R113, R21, R20, R114 ;  /* 0x000000141571723e */ /* 0x000fe40004807072 */
[----:B------:R-:W-:Y:S02]  /*6df0*/  F2FP.SATFINITE.E4M3.F32.PACK_AB_MERGE_C R114, R25, R24, R116 ;  /* 0x000000181972723e */ /* 0x000fe40004807074 */
[----:B------:R-:W-:Y:S02]  /*6e00*/  F2FP.SATFINITE.E4M3.F32.PACK_AB_MERGE_C R115, R29, R28, R117 ;  /* 0x0000001c1d73723e */ /* 0x000fe40004807075 */
[----:B------:R-:W-:Y:S03]  /*6e10*/  IADD3 R116, PT, PT, R44, 0x1, RZ ;  /* 0x000000012c747810 */ /* 0x000fe60007ffe0ff */
[----:B------:R1:W-:Y:S01]  /*6e20*/  STS.128 [R102+0x1010], R112 ;  /* 0x0010107066007388 */ /* 0x0003e20000000c00 */
[----:B------:R-:W-:Y:S01]  /*6e30*/  @!PT LDS RZ, [RZ] ;  /* 0x00000000fffff984 */ /* 0x000fe20000000800 */
[----:B------:R-:W-:Y:S01]  /*6e40*/  @!PT LDS RZ, [RZ] ;  /* 0x00000000fffff984 */ /* 0x000fe20000000800 */
[----:B------:R-:W-:Y:S01]  /*6e50*/  @!PT LDS RZ, [RZ] ;  /* 0x00000000fffff984 */ /* 0x000fe20000000800 */
[----:B------:R-:W-:Y:S01]  /*6e60*/  @!PT LDS RZ, [RZ] ;  /* 0x00000000fffff984 */ /* 0x000fe20000000800 */
[----:B------:R3:W-:Y:S07]  /*6e70*/  MEMBAR.ALL.CTA ;  /* 0x0000000000007992 */ /* 0x0007ee0000008000 */
[----:B---3--:R-:W3:Y:S02]  /*6e80*/  FENCE.VIEW.ASYNC.S ;  /* 0x00000000000073c6 */ /* 0x008ee40000000000 */
[----:B---3--:R-:W-:Y:S06]  /*6e90*/  BAR.SYNC.DEFER_BLOCKING 0x1, 0x80 ;  /* 0x0042000000007b1d */ /* 0x008fec0000010000 */
[----:B------:R-:W-:Y:S05]  /*6ea0*/  @P0 BRA `(.L_x_117) ;  /* 0x0000000000340947 */ /* 0x000fea0003800000 */
[----:B------:R-:W-:Y:S01]  /*6eb0*/  UIADD3 UR12, UPT, UPT, UR43, 0x1400, URZ ;  /* 0x000014002b0c7890 */ /* 0x000fe2000fffe0ff */
[----:B------:R-:W-:Y:S01]  /*6ec0*/  R2UR UR9, R91 ;  /* 0x000000005b0972ca */ /* 0x000fe200000e0000 */
[----:B------:R-:W-:Y:S01]  /*6ed0*/  UIADD3 UR10, UP0, UPT, UR46, 0x680, URZ ;  /* 0x000006802e0a7890 */ /* 0x000fe2000ff1e0ff */
[----:B------:R-:W-:Y:S01]  /*6ee0*/  R2UR UR8, R97 ;  /* 0x00000000610872ca */ /* 0x000fe200000e0000 */
[----:B------:R-:W-:Y:S02]  /*6ef0*/  UMOV UR7, UR36 ;  /* 0x0000002400077c82 */ /* 0x000fe40008000000 */
[----:B------:R-:W-:Y:S01]  /*6f00*/  IMAD.U32 R109, RZ, RZ, UR12 ;  /* 0x0000000cff6d7e24 */ /* 0x000fe2000f8e00ff */
[----:B------:R-:W-:Y:S04]  /*6f10*/  UIADD3.X UR11, UPT, UPT, URZ, UR47, URZ, UP0, !UPT ;  /* 0x0000002fff0b7290 */ /* 0x000fe800087fe4ff */
[----:B------:R-:W-:Y:S03]  /*6f20*/  R2UR UR4, R109 ;  /* 0x000000006d0472ca */ /* 0x000fe600000e0000 */
[----:B------:R-:W-:Y:S02]  /*6f30*/  USHF.L.U32 UR5, UR9, 0x6, URZ ;  /* 0x0000000609057899 */ /* 0x000fe400080006ff */
[----:B------:R-:W-:Y:S09]  /*6f40*/  USHF.L.U32 UR6, UR8, 0x6, URZ ;  /* 0x0000000608067899 */ /* 0x000ff200080006ff */
[----:B------:R3:W-:Y:S01]  /*6f50*/  UTMASTG.3D [UR4], [UR10] ;  /* 0x000000040a0073b5 */ /* 0x0007e20008010000 */
[----:B------:R0:W-:Y:S01]  /*6f60*/  UTMACMDFLUSH ;  /* 0x00000000000079b7 */ /* 0x0001e20000000000 */
[----:B---3--:R-:W-:Y:S04]  /*6f70*/  DEPBAR.LE SB0, 0x0 ;  /* 0x000080000000791a */ /* 0x008fe80000000000 */
.L_x_117:
[----:B------:R-:W-:Y:S05]  /*6f80*/  BSYNC.RECONVERGENT B0 ;  /* 0x0000000000007941 */ /* 0x000fea0003800200 */
.L_x_116:
[----:B------:R-:W-:Y:S01]  /*6f90*/  BAR.SYNC.DEFER_BLOCKING 0x1, 0x80 ;  /* 0x0042000000007b1d */ /* 0x000fe20000010000 */
[----:B------:R-:W-:Y:S01]  /*6fa0*/  ISETP.NE.AND P2, PT, R110, RZ, PT ;  /* 0x000000ff6e00720c */ /* 0x000fe20003f45270 */
[----:B------:R-:W-:Y:S01]  /*6fb0*/  IMAD.IADD R91, R43, 0x1, R79 ;  /* 0x000000012b5b7824 */ /* 0x000fe200078e024f */
[----:B------:R-:W-:Y:S01]  /*6fc0*/  ISETP.NE.AND P0, PT, R111, 0x2, PT ;  /* 0x000000026f00780c */ /* 0x000fe20003f05270 */
[----:B------:R-:W-:Y:S01]  /*6fd0*/  IMAD.IADD R97, R45, 0x1, R90 ;  /* 0x000000012d617824 */ /* 0x000fe200078e025a */
[----:B------:R-:W-:Y:S02]  /*6fe0*/  ISETP.NE.AND P1, PT, R116, 0x4, PT ;  /* 0x000000047400780c */ /* 0x000fe40003f25270 */
[----:B------:R-:W-:Y:S02]  /*6ff0*/  SEL R0, RZ, 0x1, P0 ;  /* 0x00000001ff007807 */ /* 0x000fe40000000000 */
[----:B------:R-:W-:Y:S02]  /*7000*/  SEL R3, RZ, 0x1, P1 ;  /* 0x00000001ff037807 */ /* 0x000fe40000800000 */
[----:B------:R-:W-:Y:S02]  /*7010*/  LOP3.LUT R107, R107, R0, RZ, 0x3c, !PT ;  /* 0x000000006b6b7212 */ /* 0x000fe400078e3cff */
[----:B------:R-:W-:Y:S02]  /*7020*/  LOP3.LUT R108, R108, R3, RZ, 0x3c, !PT ;  /* 0x000000036c6c7212 */ /* 0x000fe400078e3cff */
[----:B------:R-:W-:Y:S02]  /*7030*/  @P2 R2UR UR36, R105 ;  /* 0x00000000692422ca */ /* 0x000fe400000e0000 */
[----:B------:R-:W-:Y:S02]  /*7040*/  SEL R111, R111, RZ, P0 ;  /* 0x000000ff6f6f7207 */ /* 0x000fe40000000000 */
[----:B------:R-:W-:Y:S01]  /*7050*/  SEL R44, R116, RZ, P1 ;  /* 0x000000ff742c7207 */ /* 0x000fe20000800000 */
[----:B------:R-:W-:Y:S10]  /*7060*/  @P2 BRA `(.L_x_118) ;  /* 0xffffffe400842947 */ /* 0x000ff4000383ffff */
[----:B------:R-:W-:Y:S05]  /*7070*/  EXIT ;  /* 0x000000000000794d */ /* 0x000fea0003800000 */
.L_x_20:
[----:B--2---:R2:W1:Y:S02]  /*7080*/  SYNCS.PHASECHK.TRANS64.TRYWAIT P0, [R3+URZ+0x240], R2 ;  /* 0x00024002030075a7 */ /* 0x00446400080011ff */
[----:B-1----:R-:W-:Y:S05]  /*7090*/  @!P0 NANOSLEEP.SYNCS 0x989680 ;  /* 0x009896800000895d */ /* 0x002fea0003900000 */
[----:B------:R-:W1:Y:S02]  /*70a0*/  @!P0 SYNCS.PHASECHK.TRANS64 P0, [R3+URZ+0x240], R2 ;  /* 0x00024002030085a7 */ /* 0x000e6400080010ff */
[----:B-1----:R-:W-:Y:S05]  /*70b0*/  @!P0 BRA `(.L_x_20) ;  /* 0xfffffffc00f08947 */ /* 0x002fea000383ffff */
[----:B------:R-:W-:Y:S05]  /*70c0*/  BRA `(.L_x_119) ;  /* 0xffffffa400f07947 */ /* 0x000fea000383ffff */
.L_x_23:
[----:B-1----:R-:W-:-:S07]  /*70d0*/  MOV R2, UR33 ;  /* 0x0000002100027c02 */ /* 0x002fce0008000f00 */
.L_x_120:
[----:B-1----:R1:W2:Y:S02]  /*70e0*/  SYNCS.PHASECHK.TRANS64.TRYWAIT P0, [R2+URZ+0xd8], R5 ;  /* 0x0000d805020075a7 */ /* 0x0022a400080011ff */
[----:B--2---:R-:W-:Y:S05]  /*70f0*/  @!P0 NANOSLEEP.SYNCS 0x989680 ;  /* 0x009896800000895d */ /* 0x004fea0003900000 */
[----:B------:R-:W2:Y:S02]  /*7100*/  @!P0 SYNCS.PHASECHK.TRANS64 P0, [R2+URZ+0xd8], R5 ;  /* 0x0000d805020085a7 */ /* 0x000ea400080010ff */
[----:B--2---:R-:W-:Y:S05]  /*7110*/  @!P0 BRA `(.L_x_120) ;  /* 0xfffffffc00f08947 */ /* 0x004fea000383ffff */
[----:B------:R-:W-:Y:S05]  /*7120*/  BRA `(.L_x_22) ;  /* 0xffffffa800407947 */ /* 0x000fea000383ffff */
.L_x_29:
[----:B-1----:R-:W-:-:S07]  /*7130*/  MOV R2, UR17 ;  /* 0x0000001100027c02 */ /* 0x002fce0008000f00 */
.L_x_121:
[----:B-1----:R1:W2:Y:S02]  /*7140*/  SYNCS.PHASECHK.TRANS64.TRYWAIT P0, [R2+URZ+0xd8], R5 ;  /* 0x0000d805020075a7 */ /* 0x0022a400080011ff */
[----:B--2---:R-:W-:Y:S05]  /*7150*/  @!P0 NANOSLEEP.SYNCS 0x989680 ;  /* 0x009896800000895d */ /* 0x004fea0003900000 */
[----:B------:R-:W2:Y:S02]  /*7160*/  @!P0 SYNCS.PHASECHK.TRANS64 P0, [R2+URZ+0xd8], R5 ;  /* 0x0000d805020085a7 */ /* 0x000ea400080010ff */
[----:B--2---:R-:W-:Y:S05]  /*7170*/  @!P0 BRA `(.L_x_121) ;  /* 0xfffffffc00f08947 */ /* 0x004fea000383ffff */
[----:B------:R-:W-:Y:S05]  /*7180*/  BRA `(.L_x_28) ;  /* 0xffffffa800e47947 */ /* 0x000fea000383ffff */
.L_x_33:
[----:B-1----:R1:W2:Y:S02]  /*7190*/  SYNCS.PHASECHK.TRANS64.TRYWAIT P0, [R2+URZ+0x1d0], R3 ;  /* 0x0001d003020075a7 */ /* 0x0022a400080011ff */
[----:B--2---:R-:W-:Y:S05]  /*71a0*/  @!P0 NANOSLEEP.SYNCS 0x989680 ;  /* 0x009896800000895d */ /* 0x004fea0003900000 */
[----:B------:R-:W2:Y:S02]  /*71b0*/  @!P0 SYNCS.PHASECHK.TRANS64 P0, [R2+URZ+0x1d0], R3 ;  /* 0x0001d003020085a7 */ /* 0x000ea400080010ff */
[----:B--2---:R-:W-:Y:S05]  /*71c0*/  @!P0 BRA `(.L_x_33) ;  /* 0xfffffffc00f08947 */ /* 0x004fea000383ffff */
[----:B------:R-:W-:Y:S05]  /*71d0*/  BRA `(.L_x_122) ;  /* 0xffffffac00707947 */ /* 0x000fea000383ffff */
.L_x_37:
[----:B----4-:R-:W-:-:S07]  /*71e0*/  MOV R0, UR5 ;  /* 0x0000000500007c02 */ /* 0x010fce0008000f00 */
.L_x_123:
[----:B-1----:R1:W2:Y:S02]  /*71f0*/  SYNCS.PHASECHK.TRANS64.TRYWAIT P0, [R0+URZ], R3 ;  /* 0x00000003000075a7 */ /* 0x0022a400080011ff */
[----:B--2---:R-:W-:Y:S05]  /*7200*/  @!P0 NANOSLEEP.SYNCS 0x989680 ;  /* 0x009896800000895d */ /* 0x004fea0003900000 */
[----:B------:R-:W2:Y:S02]  /*7210*/  @!P0 SYNCS.PHASECHK.TRANS64 P0, [R0+URZ], R3 ;  /* 0x00000003000085a7 */ /* 0x000ea400080010ff */
[----:B--2---:R-:W-:Y:S05]  /*7220*/  @!P0 BRA `(.L_x_123) ;  /* 0xfffffffc00f08947 */ /* 0x004fea000383ffff */
[----:B------:R-:W-:Y:S05]  /*7230*/  BRA `(.L_x_124) ;  /* 0xffffffb000e07947 */ /* 0x000fea000383ffff */
.L_x_38:
[----:B----4-:R-:W-:-:S07]  /*7240*/  MOV R0, UR5 ;  /* 0x0000000500007c02 */ /* 0x010fce0008000f00 */
.L_x_125:
[----:B-1----:R1:W2:Y:S02]  /*7250*/  SYNCS.PHASECHK.TRANS64.TRYWAIT P0, [R0+URZ], R3 ;  /* 0x00000003000075a7 */ /* 0x0022a400080011ff */
[----:B--2---:R-:W-:Y:S05]  /*7260*/  @!P0 NANOSLEEP.SYNCS 0x989680 ;  /* 0x009896800000895d */ /* 0x004fea0003900000 */
[----:B------:R-:W2:Y:S02]  /*7270*/  @!P0 SYNCS.PHASECHK.TRANS64 P0, [R0+URZ], R3 ;  /* 0x00000003000085a7 */ /* 0x000ea400080010ff */
[----:B--2---:R-:W-:Y:S05]  /*7280*/  @!P0 BRA `(.L_x_125) ;  /* 0xfffffffc00f08947 */ /* 0x004fea000383ffff */
[----:B------:R-:W-:Y:S05]  /*7290*/  BRA `(.L_x_126) ;  /* 0xffffffb000ec7947 */ /* 0x000fea000383ffff */
.L_x_39:
[----:B----4-:R-:W-:-:S07]  /*72a0*/  MOV R0, UR5 ;  /* 0x0000000500007c02 */ /* 0x010fce0008000f00 */
.L_x_127:
[----:B-1----:R1:W2:Y:S02]  /*72b0*/  SYNCS.PHASECHK.TRANS64.TRYWAIT P0, [R0+URZ], R3 ;  /* 0x00000003000075a7 */ /* 0x0022a400080011ff */
[----:B--2---:R-:W-:Y:S05]  /*72c0*/  @!P0 NANOSLEEP.SYNCS 0x989680 ;  /* 0x009896800000895d */ /* 0x004fea0003900000 */
[----:B------:R-:W2:Y:S02]  /*72d0*/  @!P0 SYNCS.PHASECHK.TRANS64 P0, [R0+URZ], R3 ;  /* 0x00000003000085a7 */ /* 0x000ea400080010ff */
[----:B--2---:R-:W-:Y:S05]  /*72e0*/  @!P0 BRA `(.L_x_127) ;  /* 0xfffffffc00f08947 */ /* 0x004fea000383ffff */
[----:B------:R-:W-:Y:S05]  /*72f0*/  BRA `(.L_x_128) ;  /* 0xffffffb000f87947 */ /* 0x000fea000383ffff */
.L_x_40:
[----:B----4-:R-:W-:-:S07]  /*7300*/  MOV R0, UR5 ;  /* 0x0000000500007c02 */ /* 0x010fce0008000f00 */
.L_x_129:
[----:B-1----:R1:W2:Y:S02]  /*7310*/  SYNCS.PHASECHK.TRANS64.TRYWAIT P0, [R0+URZ], R3 ;  /* 0x00000003000075a7 */ /* 0x0022a400080011ff */
[----:B--2---:R-:W-:Y:S05]  /*7320*/  @!P0 NANOSLEEP.SYNCS 0x989680 ;  /* 0x009896800000895d */ /* 0x004fea0003900000 */
[----:B------:R-:W2:Y:S02]  /*7330*/  @!P0 SYNCS.PHASECHK.TRANS64 P0, [R0+URZ], R3 ;  /* 0x00000003000085a7 */ /* 0x000ea400080010ff */
[----:B--2---:R-:W-:Y:S05]  /*7340*/  @!P0 BRA `(.L_x_129) ;  /* 0xfffffffc00f08947 */ /* 0x004fea000383ffff */
[----:B------:R-:W-:Y:S05]  /*7350*/  BRA `(.L_x_130) ;  /* 0xffffffb400047947 */ /* 0x000fea000383ffff */
.L_x_41:
[----:B----4-:R-:W-:-:S07]  /*7360*/  MOV R0, UR5 ;  /* 0x0000000500007c02 */ /* 0x010fce0008000f00 */
.L_x_131:
[----:B-1----:R1:W2:Y:S02]  /*7370*/  SYNCS.PHASECHK.TRANS64.TRYWAIT P0, [R0+URZ], R3 ;  /* 0x00000003000075a7 */ /* 0x0022a400080011ff */
[----:B--2---:R-:W-:Y:S05]  /*7380*/  @!P0 NANOSLEEP.SYNCS 0x989680 ;  /* 0x009896800000895d */ /* 0x004fea0003900000 */
[----:B------:R-:W2:Y:S02]  /*7390*/  @!P0 SYNCS.PHASECHK.TRANS64 P0, [R0+URZ], R3 ;  /* 0x00000003000085a7 */ /* 0x000ea400080010ff */
[----:B--2---:R-:W-:Y:S05]  /*73a0*/  @!P0 BRA `(.L_x_131) ;  /* 0xfffffffc00f08947 */ /* 0x004fea000383ffff */
[----:B------:R-:W-:Y:S05]  /*73b0*/  BRA `(.L_x_132) ;  /* 0xffffffb400107947 */ /* 0x000fea000383ffff */
.L_x_42:
[----:B----4-:R-:W-:-:S07]  /*73c0*/  MOV R0, UR5 ;  /* 0x0000000500007c02 */ /* 0x010fce0008000f00 */
.L_x_133:
[----:B-1----:R1:W2:Y:S02]  /*73d0*/  SYNCS.PHASECHK.TRANS64.TRYWAIT P0, [R0+URZ], R3 ;  /* 0x00000003000075a7 */ /* 0x0022a400080011ff */
[----:B--2---:R-:W-:Y:S05]  /*73e0*/  @!P0 NANOSLEEP.SYNCS 0x989680 ;  /* 0x009896800000895d */ /* 0x004fea0003900000 */
[----:B------:R-:W2:Y:S02]  /*73f0*/  @!P0 SYNCS.PHASECHK.TRANS64 P0, [R0+URZ], R3 ;  /* 0x00000003000085a7 */ /* 0x000ea400080010ff */
[----:B--2---:R-:W-:Y:S05]  /*7400*/  @!P0 BRA `(.L_x_133) ;  /* 0xfffffffc00f08947 */ /* 0x004fea000383ffff */
[----:B------:R-:W-:Y:S05]  /*7410*/  BRA `(.L_x_134) ;  /* 0xffffffb4001c7947 */ /* 0x000fea000383ffff */
.L_x_43:
[----:B----4-:R-:W-:-:S07]  /*7420*/  MOV R0, UR5 ;  /* 0x0000000500007c02 */ /* 0x010fce0008000f00 */
.L_x_135:
[----:B-1----:R1:W2:Y:S02]  /*7430*/  SYNCS.PHASECHK.TRANS64.TRYWAIT P0, [R0+URZ], R3 ;  /* 0x00000003000075a7 */ /* 0x0022a400080011ff */
[----:B--2---:R-:W-:Y:S05]  /*7440*/  @!P0 NANOSLEEP.SYNCS 0x989680 ;  /* 0x009896800000895d */ /* 0x004fea0003900000 */
[----:B------:R-:W2:Y:S02]  /*7450*/  @!P0 SYNCS.PHASECHK.TRANS64 P0, [R0+URZ], R3 ;  /* 0x00000003000085a7 */ /* 0x000ea400080010ff */
[----:B--2---:R-:W-:Y:S05]  /*7460*/  @!P0 BRA `(.L_x_135) ;  /* 0xfffffffc00f08947 */ /* 0x004fea000383ffff */
[----:B------:R-:W-:Y:S05]  /*7470*/  BRA `(.L_x_136) ;  /* 0xffffffb400287947 */ /* 0x000fea000383ffff */
.L_x_44:
[----:B----4-:R-:W-:-:S07]  /*7480*/  MOV R0, UR5 ;  /* 0x0000000500007c02 */ /* 0x010fce0008000f00 */
.L_x_137:
[----:B-1----:R1:W2:Y:S02]  /*7490*/  SYNCS.PHASECHK.TRANS64.TRYWAIT P0, [R0+URZ], R3 ;  /* 0x00000003000075a7 */ /* 0x0022a400080011ff */
[----:B--2---:R-:W-:Y:S05]  /*74a0*/  @!P0 NANOSLEEP.SYNCS 0x989680 ;  /* 0x009896800000895d */ /* 0x004fea0003900000 */
[----:B------:R-:W2:Y:S02]  /*74b0*/  @!P0 SYNCS.PHASECHK.TRANS64 P0, [R0+URZ], R3 ;  /* 0x00000003000085a7 */ /* 0x000ea400080010ff */
[----:B--2---:R-:W-:Y:S05]  /*74c0*/  @!P0 BRA `(.L_x_137) ;  /* 0xfffffffc00f08947 */ /* 0x004fea000383ffff */
[----:B------:R-:W-:Y:S05]  /*74d0*/  BRA `(.L_x_138) ;  /* 0xffffffb400347947 */ /* 0x000fea000383ffff */
.L_x_45:
[----:B----4-:R-:W-:-:S07]  /*74e0*/  MOV R0, UR5 ;  /* 0x0000000500007c02 */ /* 0x010fce0008000f00 */
.L_x_139:
[----:B-1----:R1:W2:Y:S02]  /*74f0*/  SYNCS.PHASECHK.TRANS64.TRYWAIT P0, [R0+URZ], R3 ;  /* 0x00000003000075a7 */ /* 0x0022a400080011ff */
[----:B--2---:R-:W-:Y:S05]  /*7500*/  @!P0 NANOSLEEP.SYNCS 0x989680 ;  /* 0x009896800000895d */ /* 0x004fea0003900000 */
[----:B------:R-:W2:Y:S02]  /*7510*/  @!P0 SYNCS.PHASECHK.TRANS64 P0, [R0+URZ], R3 ;  /* 0x00000003000085a7 */ /* 0x000ea400080010ff */
[----:B--2---:R-:W-:Y:S05]  /*7520*/  @!P0 BRA `(.L_x_139) ;  /* 0xfffffffc00f08947 */ /* 0x004fea000383ffff */
[----:B------:R-:W-:Y:S05]  /*7530*/  BRA `(.L_x_140) ;  /* 0xffffffb400407947 */ /* 0x000fea000383ffff */
.L_x_46:
[----:B----4-:R-:W-:-:S07]  /*7540*/  MOV R0, UR5 ;  /* 0x0000000500007c02 */ /* 0x010fce0008000f00 */
.L_x_141:
[----:B-1----:R1:W2:Y:S02]  /*7550*/  SYNCS.PHASECHK.TRANS64.TRYWAIT P0, [R0+URZ], R3 ;  /* 0x00000003000075a7 */ /* 0x0022a400080011ff */
[----:B--2---:R-:W-:Y:S05]  /*7560*/  @!P0 NANOSLEEP.SYNCS 0x989680 ;  /* 0x009896800000895d */ /* 0x004fea0003900000 */
[----:B------:R-:W2:Y:S02]  /*7570*/  @!P0 SYNCS.PHASECHK.TRANS64 P0, [R0+URZ], R3 ;  /* 0x00000003000085a7 */ /* 0x000ea400080010ff */
[----:B--2---:R-:W-:Y:S05]  /*7580*/  @!P0 BRA `(.L_x_141) ;  /* 0xfffffffc00f08947 */ /* 0x004fea000383ffff */
[----:B------:R-:W-:Y:S05]  /*7590*/  BRA `(.L_x_142) ;  /* 0xffffffb4004c7947 */ /* 0x000fea000383ffff */
.L_x_47:
[----:B----4-:R-:W-:-:S07]  /*75a0*/  MOV R0, UR5 ;  /* 0x0000000500007c02 */ /* 0x010fce0008000f00 */
.L_x_143:
[----:B-1----:R1:W2:Y:S02]  /*75b0*/  SYNCS.PHASECHK.TRANS64.TRYWAIT P0, [R0+URZ], R3 ;  /* 0x00000003000075a7 */ /* 0x0022a400080011ff */
[----:B--2---:R-:W-:Y:S05]  /*75c0*/  @!P0 NANOSLEEP.SYNCS 0x989680 ;  /* 0x009896800000895d */ /* 0x004fea0003900000 */
[----:B------:R-:W2:Y:S02]  /*75d0*/  @!P0 SYNCS.PHASECHK.TRANS64 P0, [R0+URZ], R3 ;  /* 0x00000003000085a7 */ /* 0x000ea400080010ff */
[----:B--2---:R-:W-:Y:S05]  /*75e0*/  @!P0 BRA `(.L_x_143) ;  /* 0xfffffffc00f08947 */ /* 0x004fea000383ffff */
[----:B------:R-:W-:Y:S05]  /*75f0*/  BRA `(.L_x_144) ;  /* 0xffffffb400587947 */ /* 0x000fea000383ffff */
.L_x_48:
[----:B----4-:R-:W-:-:S07]  /*7600*/  MOV R0, UR5 ;  /* 0x0000000500007c02 */ /* 0x010fce0008000f00 */
.L_x_145:
[----:B-1----:R1:W2:Y:S02]  /*7610*/  SYNCS.PHASECHK.TRANS64.TRYWAIT P0, [R0+URZ], R3 ;  /* 0x00000003000075a7 */ /* 0x0022a400080011ff */
[----:B--2---:R-:W-:Y:S05]  /*7620*/  @!P0 NANOSLEEP.SYNCS 0x989680 ;  /* 0x009896800000895d */ /* 0x004fea0003900000 */
[----:B------:R-:W2:Y:S02]  /*7630*/  @!P0 SYNCS.PHASECHK.TRANS64 P0, [R0+URZ], R3 ;  /* 0x00000003000085a7 */ /* 0x000ea400080010ff */
[----:B--2---:R-:W-:Y:S05]  /*7640*/  @!P0 BRA `(.L_x_145) ;  /* 0xfffffffc00f08947 */ /* 0x004fea000383ffff */
[----:B------:R-:W-:Y:S05]  /*7650*/  BRA `(.L_x_146) ;  /* 0xffffffb400647947 */ /* 0x000fea000383ffff */
.L_x_49:
[----:B----4-:R-:W-:-:S07]  /*7660*/  MOV R0, UR5 ;  /* 0x0000000500007c02 */ /* 0x010fce0008000f00 */
.L_x_147:
[----:B-1----:R1:W2:Y:S02]  /*7670*/  SYNCS.PHASECHK.TRANS64.TRYWAIT P0, [R0+URZ], R3 ;  /* 0x00000003000075a7 */ /* 0x0022a400080011ff */
[----:B--2---:R-:W-:Y:S05]  /*7680*/  @!P0 NANOSLEEP.SYNCS 0x989680 ;  /* 0x009896800000895d */ /* 0x004fea0003900000 */
[----:B------:R-:W2:Y:S02]  /*7690*/  @!P0 SYNCS.PHASECHK.TRANS64 P0, [R0+URZ], R3 ;  /* 0x00000003000085a7 */ /* 0x000ea400080010ff */
[----:B--2---:R-:W-:Y:S05]  /*76a0*/  @!P0 BRA `(.L_x_147) ;  /* 0xfffffffc00f08947 */ /* 0x004fea000383ffff */
[----:B------:R-:W-:Y:S05]  /*76b0*/  BRA `(.L_x_148) ;  /* 0xffffffb400707947 */ /* 0x000fea000383ffff */
.L_x_50:
[----:B----4-:R-:W-:-:S07]  /*76c0*/  MOV R0, UR5 ;  /* 0x0000000500007c02 */ /* 0x010fce0008000f00 */
.L_x_149:
[----:B-1----:R1:W2:Y:S02]  /*76d0*/  SYNCS.PHASECHK.TRANS64.TRYWAIT P0, [R0+URZ], R3 ;  /* 0x00000003000075a7 */ /* 0x0022a400080011ff */
[----:B--2---:R-:W-:Y:S05]  /*76e0*/  @!P0 NANOSLEEP.SYNCS 0x989680 ;  /* 0x009896800000895d */ /* 0x004fea0003900000 */
[----:B------:R-:W2:Y:S02]  /*76f0*/  @!P0 SYNCS.PHASECHK.TRANS64 P0, [R0+URZ], R3 ;  /* 0x00000003000085a7 */ /* 0x000ea400080010ff */
[----:B--2---:R-:W-:Y:S05]  /*7700*/  @!P0 BRA `(.L_x_149) ;  /* 0xfffffffc00f08947 */ /* 0x004fea000383ffff */
[----:B------:R-:W-:Y:S05]  /*7710*/  BRA `(.L_x_150) ;  /* 0xffffffb4007c7947 */ /* 0x000fea000383ffff */
.L_x_51:
[----:B----4-:R-:W-:-:S07]  /*7720*/  MOV R0, UR5 ;  /* 0x0000000500007c02 */ /* 0x010fce0008000f00 */
.L_x_151:
[----:B-1----:R1:W2:Y:S02]  /*7730*/  SYNCS.PHASECHK.TRANS64.TRYWAIT P0, [R0+URZ], R3 ;  /* 0x00000003000075a7 */ /* 0x0022a400080011ff */
[----:B--2---:R-:W-:Y:S05]  /*7740*/  @!P0 NANOSLEEP.SYNCS 0x989680 ;  /* 0x009896800000895d */ /* 0x004fea0003900000 */
[----:B------:R-:W2:Y:S02]  /*7750*/  @!P0 SYNCS.PHASECHK.TRANS64 P0, [R0+URZ], R3 ;  /* 0x00000003000085a7 */ /* 0x000ea400080010ff */
[----:B--2---:R-:W-:Y:S05]  /*7760*/  @!P0 BRA `(.L_x_151) ;  /* 0xfffffffc00f08947 */ /* 0x004fea000383ffff */
[----:B------:R-:W-:Y:S05]  /*7770*/  BRA `(.L_x_152) ;  /* 0xffffffb400887947 */ /* 0x000fea000383ffff */
.L_x_52:
[----:B----4-:R-:W-:-:S07]  /*7780*/  MOV R0, UR5 ;  /* 0x0000000500007c02 */ /* 0x010fce0008000f00 */
.L_x_153:
[----:B-1----:R1:W2:Y:S02]  /*7790*/  SYNCS.PHASECHK.TRANS64.TRYWAIT P0, [R0+URZ], R3 ;  /* 0x00000003000075a7 */ /* 0x0022a400080011ff */
[----:B--2---:R-:W-:Y:S05]  /*77a0*/  @!P0 NANOSLEEP.SYNCS 0x989680 ;  /* 0x009896800000895d */ /* 0x004fea0003900000 */
[----:B------:R-:W2:Y:S02]  /*77b0*/  @!P0 SYNCS.PHASECHK.TRANS64 P0, [R0+URZ], R3 ;  /* 0x00000003000085a7 */ /* 0x000ea400080010ff */
[----:B--2---:R-:W-:Y:S05]  /*77c0*/  @!P0 BRA `(.L_x_153) ;  /* 0xfffffffc00f08947 */ /* 0x004fea000383ffff */
[----:B------:R-:W-:Y:S05]  /*77d0*/  BRA `(.L_x_154) ;  /* 0xffffffb400947947 */ /* 0x000fea000383ffff */
.L_x_53:
[----:B----4-:R-:W-:-:S07]  /*77e0*/  MOV R0, UR5 ;  /* 0x0000000500007c02 */ /* 0x010fce0008000f00 */
.L_x_155:
[----:B-1----:R1:W2:Y:S02]  /*77f0*/  SYNCS.PHASECHK.TRANS64.TRYWAIT P0, [R0+URZ], R3 ;  /* 0x00000003000075a7 */ /* 0x0022a400080011ff */
[----:B--2---:R-:W-:Y:S05]  /*7800*/  @!P0 NANOSLEEP.SYNCS 0x989680 ;  /* 0x009896800000895d */ /* 0x004fea0003900000 */
[----:B------:R-:W2:Y:S02]  /*7810*/  @!P0 SYNCS.PHASECHK.TRANS64 P0, [R0+URZ], R3 ;  /* 0x00000003000085a7 */ /* 0x000ea400080010ff */
[----:B--2---:R-:W-:Y:S05]  /*7820*/  @!P0 BRA `(.L_x_155) ;  /* 0xfffffffc00f08947 */ /* 0x004fea000383ffff */
[----:B------:R-:W-:Y:S05]  /*7830*/  BRA `(.L_x_156) ;  /* 0xffffffb400a07947 */ /* 0x000fea000383ffff */
.L_x_54:
[----:B----4-:R-:W-:-:S07]  /*7840*/  MOV R0, UR5 ;  /* 0x0000000500007c02 */ /* 0x010fce0008000f00 */
.L_x_157:
[----:B-1----:R1:W2:Y:S02]  /*7850*/  SYNCS.PHASECHK.TRANS64.TRYWAIT P0, [R0+URZ], R3 ;  /* 0x00000003000075a7 */ /* 0x0022a400080011ff */
[----:B--2---:R-:W-:Y:S05]  /*7860*/  @!P0 NANOSLEEP.SYNCS 0x989680 ;  /* 0x009896800000895d */ /* 0x004fea0003900000 */
[----:B------:R-:W2:Y:S02]  /*7870*/  @!P0 SYNCS.PHASECHK.TRANS64 P0, [R0+URZ], R3 ;  /* 0x00000003000085a7 */ /* 0x000ea400080010ff */
[----:B--2---:R-:W-:Y:S05]  /*7880*/  @!P0 BRA `(.L_x_157) ;  /* 0xfffffffc00f08947 */ /* 0x004fea000383ffff */
[----:B------:R-:W-:Y:S05]  /*7890*/  BRA `(.L_x_158) ;  /* 0xffffffb400ac7947 */ /* 0x000fea000383ffff */
.L_x_55:
[----:B----4-:R-:W-:-:S07]  /*78a0*/  MOV R0, UR5 ;  /* 0x0000000500007c02 */ /* 0x010fce0008000f00 */
.L_x_159:
[----:B-1----:R1:W2:Y:S02]  /*78b0*/  SYNCS.PHASECHK.TRANS64.TRYWAIT P0, [R0+URZ], R3 ;  /* 0x00000003000075a7 */ /* 0x0022a400080011ff */
[----:B--2---:R-:W-:Y:S05]  /*78c0*/  @!P0 NANOSLEEP.SYNCS 0x989680 ;  /* 0x009896800000895d */ /* 0x004fea0003900000 */
[----:B------:R-:W2:Y:S02]  /*78d0*/  @!P0 SYNCS.PHASECHK.TRANS64 P0, [R0+URZ], R3 ;  /* 0x00000003000085a7 */ /* 0x000ea400080010ff */
[----:B--2---:R-:W-:Y:S05]  /*78e0*/  @!P0 BRA `(.L_x_159) ;  /* 0xfffffffc00f08947 */ /* 0x004fea000383ffff */
[----:B------:R-:W-:Y:S05]  /*78f0*/  BRA `(.L_x_160) ;  /* 0xffffffb400b87947 */ /* 0x000fea000383ffff */
.L_x_56:
[----:B----4-:R-:W-:-:S07]  /*7900*/  MOV R0, UR5 ;  /* 0x0000000500007c02 */ /* 0x010fce0008000f00 */
.L_x_161:
[----:B-1----:R1:W2:Y:S02]  /*7910*/  SYNCS.PHASECHK.TRANS64.TRYWAIT P0, [R0+URZ], R3 ;  /* 0x00000003000075a7 */ /* 0x0022a400080011ff */
[----:B--2---:R-:W-:Y:S05]  /*7920*/  @!P0 NANOSLEEP.SYNCS 0x989680 ;  /* 0x009896800000895d */ /* 0x004fea0003900000 */
[----:B------:R-:W2:Y:S02]  /*7930*/  @!P0 SYNCS.PHASECHK.TRANS64 P0, [R0+URZ], R3 ;  /* 0x00000003000085a7 */ /* 0x000ea400080010ff */
[----:B--2---:R-:W-:Y:S05]  /*7940*/  @!P0 BRA `(.L_x_161) ;  /* 0xfffffffc00f08947 */ /* 0x004fea000383ffff */
[----:B------:R-:W-:Y:S05]  /*7950*/  BRA `(.L_x_162) ;  /* 0xffffffb400c47947 */ /* 0x000fea000383ffff */
.L_x_57:
[----:B----4-:R-:W-:-:S07]  /*7960*/  MOV R0, UR5 ;  /* 0x0000000500007c02 */ /* 0x010fce0008000f00 */
.L_x_163:
[----:B-1----:R1:W2:Y:S02]  /*7970*/  SYNCS.PHASECHK.TRANS64.TRYWAIT P0, [R0+URZ], R3 ;  /* 0x00000003000075a7 */ /* 0x0022a400080011ff */
[----:B--2---:R-:W-:Y:S05]  /*7980*/  @!P0 NANOSLEEP.SYNCS 0x989680 ;  /* 0x009896800000895d */ /* 0x004fea0003900000 */
[----:B------:R-:W2:Y:S02]  /*7990*/  @!P0 SYNCS.PHASECHK.TRANS64 P0, [R0+URZ], R3 ;  /* 0x00000003000085a7 */ /* 0x000ea400080010ff */
[----:B--2---:R-:W-:Y:S05]  /*79a0*/  @!P0 BRA `(.L_x_163) ;  /* 0xfffffffc00f08947 */ /* 0x004fea000383ffff */
[----:B------:R-:W-:Y:S05]  /*79b0*/  BRA `(.L_x_164) ;  /* 0xffffffb400d07947 */ /* 0x000fea000383ffff */
.L_x_58:
[----:B----4-:R-:W-:-:S07]  /*79c0*/  MOV R0, UR5 ;  /* 0x0000000500007c02 */ /* 0x010fce0008000f00 */
.L_x_165:
[----:B-1----:R1:W2:Y:S02]  /*79d0*/  SYNCS.PHASECHK.TRANS64.TRYWAIT P0, [R0+URZ], R3 ;  /* 0x00000003000075a7 */ /* 0x0022a400080011ff */
[----:B--2---:R-:W-:Y:S05]  /*79e0*/  @!P0 NANOSLEEP.SYNCS 0x989680 ;  /* 0x009896800000895d */ /* 0x004fea0003900000 */
[----:B------:R-:W2:Y:S02]  /*79f0*/  @!P0 SYNCS.PHASECHK.TRANS64 P0, [R0+URZ], R3 ;  /* 0x00000003000085a7 */ /* 0x000ea400080010ff */
[----:B--2---:R-:W-:Y:S05]  /*7a00*/  @!P0 BRA `(.L_x_165) ;  /* 0xfffffffc00f08947 */ /* 0x004fea000383ffff */
[----:B------:R-:W-:Y:S05]  /*7a10*/  BRA `(.L_x_166) ;  /* 0xffffffb400dc7947 */ /* 0x000fea000383ffff */
.L_x_59:
[----:B----4-:R-:W-:-:S07]  /*7a20*/  MOV R0, UR5 ;  /* 0x0000000500007c02 */ /* 0x010fce0008000f00 */
.L_x_167:
[----:B-1----:R1:W2:Y:S02]  /*7a30*/  SYNCS.PHASECHK.TRANS64.TRYWAIT P0, [R0+URZ], R3 ;  /* 0x00000003000075a7 */ /* 0x0022a400080011ff */
[----:B--2---:R-:W-:Y:S05]  /*7a40*/  @!P0 NANOSLEEP.SYNCS 0x989680 ;  /* 0x009896800000895d */ /* 0x004fea0003900000 */
[----:B------:R-:W2:Y:S02]  /*7a50*/  @!P0 SYNCS.PHASECHK.TRANS64 P0, [R0+URZ], R3 ;  /* 0x00000003000085a7 */ /* 0x000ea400080010ff */
[----:B--2---:R-:W-:Y:S05]  /*7a60*/  @!P0 BRA `(.L_x_167) ;  /* 0xfffffffc00f08947 */ /* 0x004fea000383ffff */
[----:B------:R-:W-:Y:S05]  /*7a70*/  BRA `(.L_x_168) ;  /* 0xffffffb400e87947 */ /* 0x000fea000383ffff */
.L_x_60:
[----:B----4-:R-:W-:-:S07]  /*7a80*/  MOV R0, UR5 ;  /* 0x0000000500007c02 */ /* 0x010fce0008000f00 */
.L_x_169:
[----:B-1----:R1:W2:Y:S02]  /*7a90*/  SYNCS.PHASECHK.TRANS64.TRYWAIT P0, [R0+URZ], R3 ;  /* 0x00000003000075a7 */ /* 0x0022a400080011ff */
[----:B--2---:R-:W-:Y:S05]  /*7aa0*/  @!P0 NANOSLEEP.SYNCS 0x989680 ;  /* 0x009896800000895d */ /* 0x004fea0003900000 */
[----:B------:R-:W2:Y:S02]  /*7ab0*/  @!P0 SYNCS.PHASECHK.TRANS64 P0, [R0+URZ], R3 ;  /* 0x00000003000085a7 */ /* 0x000ea400080010ff */
[----:B--2---:R-:W-:Y:S05]  /*7ac0*/  @!P0 BRA `(.L_x_169) ;  /* 0xfffffffc00f08947 */ /* 0x004fea000383ffff */
[----:B------:R-:W-:Y:S05]  /*7ad0*/  BRA `(.L_x_170) ;  /* 0xffffffb400f47947 */ /* 0x000fea000383ffff */
.L_x_61:
[----:B----4-:R-:W-:-:S07]  /*7ae0*/  MOV R0, UR5 ;  /* 0x0000000500007c02 */ /* 0x010fce0008000f00 */
.L_x_171:
[----:B-1----:R1:W2:Y:S02]  /*7af0*/  SYNCS.PHASECHK.TRANS64.TRYWAIT P0, [R0+URZ], R3 ;  /* 0x00000003000075a7 */ /* 0x0022a400080011ff */
[----:B--2---:R-:W-:Y:S05]  /*7b00*/  @!P0 NANOSLEEP.SYNCS 0x989680 ;  /* 0x009896800000895d */ /* 0x004fea0003900000 */
[----:B------:R-:W2:Y:S02]  /*7b10*/  @!P0 SYNCS.PHASECHK.TRANS64 P0, [R0+URZ], R3 ;  /* 0x00000003000085a7 */ /* 0x000ea400080010ff */
[----:B--2---:R-:W-:Y:S05]  /*7b20*/  @!P0 BRA `(.L_x_171) ;  /* 0xfffffffc00f08947 */ /* 0x004fea000383ffff */
[----:B------:R-:W-:Y:S05]  /*7b30*/  BRA `(.L_x_172) ;  /* 0xffffffb800007947 */ /* 0x000fea000383ffff */
.L_x_62:
[----:B----4-:R-:W-:-:S07]  /*7b40*/  MOV R0, UR5 ;  /* 0x0000000500007c02 */ /* 0x010fce0008000f00 */
.L_x_173:
[----:B-1----:R1:W2:Y:S02]  /*7b50*/  SYNCS.PHASECHK.TRANS64.TRYWAIT P0, [R0+URZ], R3 ;  /* 0x00000003000075a7 */ /* 0x0022a400080011ff */
[----:B--2---:R-:W-:Y:S05]  /*7b60*/  @!P0 NANOSLEEP.SYNCS 0x989680 ;  /* 0x009896800000895d */ /* 0x004fea0003900000 */
[----:B------:R-:W2:Y:S02]  /*7b70*/  @!P0 SYNCS.PHASECHK.TRANS64 P0, [R0+URZ], R3 ;  /* 0x00000003000085a7 */ /* 0x000ea400080010ff */
[----:B--2---:R-:W-:Y:S05]  /*7b80*/  @!P0 BRA `(.L_x_173) ;  /* 0xfffffffc00f08947 */ /* 0x004fea000383ffff */
[----:B------:R-:W-:Y:S05]  /*7b90*/  BRA `(.L_x_174) ;  /* 0xffffffb8000c7947 */ /* 0x000fea000383ffff */
.L_x_65:
[----:B-1----:R1:W2:Y:S02]  /*7ba0*/  SYNCS.PHASECHK.TRANS64.TRYWAIT P0, [R0+URZ+0x230], R5 ;  /* 0x00023005000075a7 */ /* 0x0022a400080011ff */
[----:B--2---:R-:W-:Y:S05]  /*7bb0*/  @!P0 NANOSLEEP.SYNCS 0x989680 ;  /* 0x009896800000895d */ /* 0x004fea0003900000 */
[----:B------:R-:W2:Y:S02]  /*7bc0*/  @!P0 SYNCS.PHASECHK.TRANS64 P0, [R0+URZ+0x230], R5 ;  /* 0x00023005000085a7 */ /* 0x000ea400080010ff */
[----:B--2---:R-:W-:Y:S05]  /*7bd0*/  @!P0 BRA `(.L_x_65) ;  /* 0xfffffffc00f08947 */ /* 0x004fea000383ffff */
[----:B------:R-:W-:Y:S05]  /*7be0*/  BRA `(.L_x_175) ;  /* 0xffffffb800687947 */ /* 0x000fea000383ffff */
.L_x_66:
[----:B------:R-:W-:-:S07]  /*7bf0*/  MOV R0, UR5 ;  /* 0x0000000500007c02 */ /* 0x000fce0008000f00 */
.L_x_176:
[----:B-1----:R1:W2:Y:S02]  /*7c00*/  SYNCS.PHASECHK.TRANS64.TRYWAIT P0, [R0+URZ+0x1e0], R5 ;  /* 0x0001e005000075a7 */ /* 0x0022a400080011ff */
[----:B--2---:R-:W-:Y:S05]  /*7c10*/  @!P0 NANOSLEEP.SYNCS 0x989680 ;  /* 0x009896800000895d */ /* 0x004fea0003900000 */
[----:B------:R-:W2:Y:S02]  /*7c20*/  @!P0 SYNCS.PHASECHK.TRANS64 P0, [R0+URZ+0x1e0], R5 ;  /* 0x0001e005000085a7 */ /* 0x000ea400080010ff */
[----:B--2---:R-:W-:Y:S05]  /*7c30*/  @!P0 BRA `(.L_x_176) ;  /* 0xfffffffc00f08947 */ /* 0x004fea000383ffff */
[----:B------:R-:W-:Y:S05]  /*7c40*/  BRA `(.L_x_177) ;  /* 0xffffffb800787947 */ /* 0x000fea000383ffff */
.L_x_67:
[----:B-1----:R1:W2:Y:S02]  /*7c50*/  SYNCS.PHASECHK.TRANS64.TRYWAIT P1, [R0+URZ+0x1d0], R5 ;  /* 0x0001d005000075a7 */ /* 0x0022a400080211ff */
[----:B--2---:R-:W-:Y:S05]  /*7c60*/  @!P1 NANOSLEEP.SYNCS 0x989680 ;  /* 0x009896800000995d */ /* 0x004fea0003900000 */
[----:B------:R-:W2:Y:S02]  /*7c70*/  @!P1 SYNCS.PHASECHK.TRANS64 P1, [R0+URZ+0x1d0], R5 ;  /* 0x0001d005000095a7 */ /* 0x000ea400080210ff */
[----:B--2---:R-:W-:Y:S05]  /*7c80*/  @!P1 BRA `(.L_x_67) ;  /* 0xfffffffc00f09947 */ /* 0x004fea000383ffff */
[----:B------:R-:W-:Y:S05]  /*7c90*/  BRA `(.L_x_178) ;  /* 0xffffffb800a87947 */ /* 0x000fea000383ffff */
.L_x_70:
[----:B------:R-:W-:-:S07]  /*7ca0*/  MOV R0, UR5 ;  /* 0x0000000500007c02 */ /* 0x000fce0008000f00 */
.L_x_179:
[----:B-1----:R1:W2:Y:S02]  /*7cb0*/  SYNCS.PHASECHK.TRANS64.TRYWAIT P0, [R0+URZ+0x1e0], R3 ;  /* 0x0001e003000075a7 */ /* 0x0022a400080011ff */
[----:B--2---:R-:W-:Y:S05]  /*7cc0*/  @!P0 NANOSLEEP.SYNCS 0x989680 ;  /* 0x009896800000895d */ /* 0x004fea0003900000 */
[----:B------:R-:W2:Y:S02]  /*7cd0*/  @!P0 SYNCS.PHASECHK.TRANS64 P0, [R0+URZ+0x1e0], R3 ;  /* 0x0001e003000085a7 */ /* 0x000ea400080010ff */
[----:B--2---:R-:W-:Y:S05]  /*7ce0*/  @!P0 BRA `(.L_x_179) ;  /* 0xfffffffc00f08947 */ /* 0x004fea000383ffff */
[----:B------:R-:W-:Y:S05]  /*7cf0*/  BRA `(.L_x_69) ;  /* 0xffffffb800fc7947 */ /* 0x000fea000383ffff */
.L_x_77:
[----:B-1----:R1:W2:Y:S02]  /*7d00*/  SYNCS.PHASECHK.TRANS64.TRYWAIT P1, [R0+URZ+0x1d0], R5 ;  /* 0x0001d005000075a7 */ /* 0x0022a400080211ff */
[----:B--2---:R-:W-:Y:S05]  /*7d10*/  @!P1 NANOSLEEP.SYNCS 0x989680 ;  /* 0x009896800000995d */ /* 0x004fea0003900000 */
[----:B------:R-:W2:Y:S02]  /*7d20*/  @!P1 SYNCS.PHASECHK.TRANS64 P1, [R0+URZ+0x1d0], R5 ;  /* 0x0001d005000095a7 */ /* 0x000ea400080210ff */
[----:B--2---:R-:W-:Y:S05]  /*7d30*/  @!P1 BRA `(.L_x_77) ;  /* 0xfffffffc00f09947 */ /* 0x004fea000383ffff */
[----:B------:R-:W-:Y:S05]  /*7d40*/  BRA `(.L_x_180) ;  /* 0xffffffc0005c7947 */ /* 0x000fea000383ffff */
.L_x_78:
[----:B------:R-:W-:-:S07]  /*7d50*/  MOV R3, UR8 ;  /* 0x0000000800037c02 */ /* 0x000fce0008000f00 */
.L_x_181:
[----:B-1----:R1:W2:Y:S02]  /*7d60*/  SYNCS.PHASECHK.TRANS64.TRYWAIT P0, [R3+URZ+0x210], R0 ;  /* 0x00021000030075a7 */ /* 0x0022a400080011ff */
[----:B--2---:R-:W-:Y:S05]  /*7d70*/  @!P0 NANOSLEEP.SYNCS 0x989680 ;  /* 0x009896800000895d */ /* 0x004fea0003900000 */
[----:B------:R-:W2:Y:S02]  /*7d80*/  @!P0 SYNCS.PHASECHK.TRANS64 P0, [R3+URZ+0x210], R0 ;  /* 0x00021000030085a7 */ /* 0x000ea400080010ff */
[----:B--2---:R-:W-:Y:S05]  /*7d90*/  @!P0 BRA `(.L_x_181) ;  /* 0xfffffffc00f08947 */ /* 0x004fea000383ffff */
[----:B------:R-:W-:Y:S05]  /*7da0*/  BRA `(.L_x_182) ;  /* 0xffffffc000ac7947 */ /* 0x000fea000383ffff */
.L_x_81:
[----:B------:R-:W-:Y:S07]  /*7db0*/  MOV R0, UR7 ;  /* 0x0000000700007c02 */ /* 0x000fee0008000f00 */
.L_x_183:
[----:B-1----:R1:W2:Y:S02]  /*7dc0*/  SYNCS.PHASECHK.TRANS64.TRYWAIT P0, [R0+URZ], R3 ;  /* 0x00000003000075a7 */ /* 0x0022a400080011ff */
[----:B--2---:R-:W-:Y:S05]  /*7dd0*/  @!P0 NANOSLEEP.SYNCS 0x989680 ;  /* 0x009896800000895d */ /* 0x004fea0003900000 */
[----:B------:R-:W2:Y:S02]  /*7de0*/  @!P0 SYNCS.PHASECHK.TRANS64 P0, [R0+URZ], R3 ;  /* 0x00000003000085a7 */ /* 0x000ea400080010ff */
[----:B--2---:R-:W-:Y:S05]  /*7df0*/  @!P0 BRA `(.L_x_183) ;  /* 0xfffffffc00f08947 */ /* 0x004fea000383ffff */
[----:B------:R-:W-:Y:S05]  /*7e00*/  BRA `(.L_x_80) ;  /* 0xffffffc000c87947 */ /* 0x000fea000383ffff */
.L_x_84:
[----:B------:R-:W-:-:S07]  /*7e10*/  MOV R0, UR5 ;  /* 0x0000000500007c02 */ /* 0x000fce0008000f00 */
.L_x_184:
[----:B--2---:R2:W3:Y:S02]  /*7e20*/  SYNCS.PHASECHK.TRANS64.TRYWAIT P0, [R0+URZ], R3 ;  /* 0x00000003000075a7 */ /* 0x0044e400080011ff */
[----:B---3--:R-:W-:Y:S05]  /*7e30*/  @!P0 NANOSLEEP.SYNCS 0x989680 ;  /* 0x009896800000895d */ /* 0x008fea0003900000 */
[----:B------:R-:W3:Y:S02]  /*7e40*/  @!P0 SYNCS.PHASECHK.TRANS64 P0, [R0+URZ], R3 ;  /* 0x00000003000085a7 */ /* 0x000ee400080010ff */
[----:B---3--:R-:W-:Y:S05]  /*7e50*/  @!P0 BRA `(.L_x_184) ;  /* 0xfffffffc00f08947 */ /* 0x008fea000383ffff */
[----:B------:R-:W-:Y:S05]  /*7e60*/  BRA `(.L_x_185) ;  /* 0xffffffc4007c7947 */ /* 0x000fea000383ffff */
.L_x_85:
[----:B------:R-:W-:-:S07]  /*7e70*/  MOV R0, UR5 ;  /* 0x0000000500007c02 */ /* 0x000fce0008000f00 */
.L_x_186:
[----:B-1----:R1:W2:Y:S02]  /*7e80*/  SYNCS.PHASECHK.TRANS64.TRYWAIT P0, [R0+URZ], R3 ;  /* 0x00000003000075a7 */ /* 0x0022a400080011ff */
[----:B--2---:R-:W-:Y:S05]  /*7e90*/  @!P0 NANOSLEEP.SYNCS 0x989680 ;  /* 0x009896800000895d */ /* 0x004fea0003900000 */
[----:B------:R-:W2:Y:S02]  /*7ea0*/  @!P0 SYNCS.PHASECHK.TRANS64 P0, [R0+URZ], R3 ;  /* 0x00000003000085a7 */ /* 0x000ea400080010ff */
[----:B--2---:R-:W-:Y:S05]  /*7eb0*/  @!P0 BRA `(.L_x_186) ;  /* 0xfffffffc00f08947 */ /* 0x004fea000383ffff */
[----:B------:R-:W-:Y:S05]  /*7ec0*/  BRA `(.L_x_187) ;  /* 0xffffffc400887947 */ /* 0x000fea000383ffff */
.L_x_86:
[----:B------:R-:W-:-:S07]  /*7ed0*/  MOV R0, UR5 ;  /* 0x0000000500007c02 */ /* 0x000fce0008000f00 */
.L_x_188:
[----:B-1----:R1:W2:Y:S02]  /*7ee0*/  SYNCS.PHASECHK.TRANS64.TRYWAIT P0, [R0+URZ], R3 ;  /* 0x00000003000075a7 */ /* 0x0022a400080011ff */
[----:B--2---:R-:W-:Y:S05]  /*7ef0*/  @!P0 NANOSLEEP.SYNCS 0x989680 ;  /* 0x009896800000895d */ /* 0x004fea0003900000 */
[----:B------:R-:W2:Y:S02]  /*7f00*/  @!P0 SYNCS.PHASECHK.TRANS64 P0, [R0+URZ], R3 ;  /* 0x00000003000085a7 */ /* 0x000ea400080010ff */
[----:B--2---:R-:W-:Y:S05]  /*7f10*/  @!P0 BRA `(.L_x_188) ;  /* 0xfffffffc00f08947 */ /* 0x004fea000383ffff */
[----:B------:R-:W-:Y:S05]  /*7f20*/  BRA `(.L_x_189) ;  /* 0xffffffc400947947 */ /* 0x000fea000383ffff */
.L_x_87:
[----:B------:R-:W-:-:S07]  /*7f30*/  MOV R0, UR7 ;  /* 0x0000000700007c02 */ /* 0x000fce0008000f00 */
.L_x_190:
[----:B-1----:R1:W2:Y:S02]  /*7f40*/  SYNCS.PHASECHK.TRANS64.TRYWAIT P0, [R0+URZ], R3 ;  /* 0x00000003000075a7 */ /* 0x0022a400080011ff */
[----:B--2---:R-:W-:Y:S05]  /*7f50*/  @!P0 NANOSLEEP.SYNCS 0x989680 ;  /* 0x009896800000895d */ /* 0x004fea0003900000 */
[----:B------:R-:W2:Y:S02]  /*7f60*/  @!P0 SYNCS.PHASECHK.TRANS64 P0, [R0+URZ], R3 ;  /* 0x00000003000085a7 */ /* 0x000ea400080010ff */
[----:B--2---:R-:W-:Y:S05]  /*7f70*/  @!P0 BRA `(.L_x_190) ;  /* 0xfffffffc00f08947 */ /* 0x004fea000383ffff */
[----:B------:R-:W-:Y:S05]  /*7f80*/  BRA `(.L_x_191) ;  /* 0xffffffc400a07947 */ /* 0x000fea000383ffff */
.L_x_92:
[----:B---3--:R3:W1:Y:S02]  /*7f90*/  SYNCS.PHASECHK.TRANS64.TRYWAIT P0, [R0+URZ+0x1d0], R3 ;  /* 0x0001d003000075a7 */ /* 0x00866400080011ff */
[----:B-1----:R-:W-:Y:S05]  /*7fa0*/  @!P0 NANOSLEEP.SYNCS 0x989680 ;  /* 0x009896800000895d */ /* 0x002fea0003900000 */
[----:B------:R-:W1:Y:S02]  /*7fb0*/  @!P0 SYNCS.PHASECHK.TRANS64 P0, [R0+URZ+0x1d0], R3 ;  /* 0x0001d003000085a7 */ /* 0x000e6400080010ff */
[----:B-1----:R-:W-:Y:S05]  /*7fc0*/  @!P0 BRA `(.L_x_92) ;  /* 0xfffffffc00f08947 */ /* 0x002fea000383ffff */
[----:B------:R-:W-:Y:S05]  /*7fd0*/  BRA `(.L_x_192) ;  /* 0xffffffc8009c7947 */ /* 0x000fea000383ffff */
.L_x_95:
[----:B------:R-:W-:Y:S07]  /*7fe0*/  MOV R0, UR6 ;  /* 0x0000000600007c02 */ /* 0x000fee0008000f00 */
.L_x_193:
[----:B-1----:R1:W3:Y:S02]  /*7ff0*/  SYNCS.PHASECHK.TRANS64.TRYWAIT P0, [R0+URZ+0x1c8], R3 ;  /* 0x0001c803000075a7 */ /* 0x0022e400080011ff */
[----:B---3--:R-:W-:Y:S05]  /*8000*/  @!P0 NANOSLEEP.SYNCS 0x989680 ;  /* 0x009896800000895d */ /* 0x008fea0003900000 */
[----:B------:R-:W3:Y:S02]  /*8010*/  @!P0 SYNCS.PHASECHK.TRANS64 P0, [R0+URZ+0x1c8], R3 ;  /* 0x0001c803000085a7 */ /* 0x000ee400080010ff */
[----:B---3--:R-:W-:Y:S05]  /*8020*/  @!P0 BRA `(.L_x_193) ;  /* 0xfffffffc00f08947 */ /* 0x008fea000383ffff */
[----:B------:R-:W-:Y:S05]  /*8030*/  BRA `(.L_x_94) ;  /* 0xffffffcc00887947 */ /* 0x000fea000383ffff */
.L_x_98:
[----:B------:R-:W-:Y:S07]  /*8040*/  MOV R3, UR6 ;  /* 0x0000000600037c02 */ /* 0x000fee0008000f00 */
.L_x_194:
[----:B-1----:R1:W2:Y:S02]  /*8050*/  SYNCS.PHASECHK.TRANS64.TRYWAIT P2, [R3+URZ+0x1b8], R26 ;  /* 0x0001b81a030075a7 */ /* 0x0022a400080411ff */
[----:B--2---:R-:W-:Y:S05]  /*8060*/  @!P2 NANOSLEEP.SYNCS 0x989680 ;  /* 0x009896800000a95d */ /* 0x004fea0003900000 */
[----:B------:R-:W2:Y:S02]  /*8070*/  @!P2 SYNCS.PHASECHK.TRANS64 P2, [R3+URZ+0x1b8], R26 ;  /* 0x0001b81a0300a5a7 */ /* 0x000ea400080410ff */
[----:B--2---:R-:W-:Y:S05]  /*8080*/  @!P2 BRA `(.L_x_194) ;  /* 0xfffffffc00f0a947 */ /* 0x004fea000383ffff */
[----:B------:R-:W-:Y:S05]  /*8090*/  BRA `(.L_x_195) ;  /* 0xffffffd0001c7947 */ /* 0x000fea000383ffff */
.L_x_101:
[----:B--2---:R2:W4:Y:S02]  /*80a0*/  SYNCS.PHASECHK.TRANS64.TRYWAIT P0, [R0+URZ+0x1d0], R3 ;  /* 0x0001d003000075a7 */ /* 0x00452400080011ff */
[----:B----4-:R-:W-:Y:S05]  /*80b0*/  @!P0 NANOSLEEP.SYNCS 0x989680 ;  /* 0x009896800000895d */ /* 0x010fea0003900000 */
[----:B------:R-:W4:Y:S02]  /*80c0*/  @!P0 SYNCS.PHASECHK.TRANS64 P0, [R0+URZ+0x1d0], R3 ;  /* 0x0001d003000085a7 */ /* 0x000f2400080010ff */
[----:B----4-:R-:W-:Y:S05]  /*80d0*/  @!P0 BRA `(.L_x_101) ;  /* 0xfffffffc00f08947 */ /* 0x010fea000383ffff */
[----:B------:R-:W-:Y:S05]  /*80e0*/  BRA `(.L_x_196) ;  /* 0xffffffd400787947 */ /* 0x000fea000383ffff */
.L_x_112:
[----:B-1----:R-:W-:Y:S04]  /*80f0*/  MOV R0, UR43 ;  /* 0x0000002b00007c02 */ /* 0x002fe80008000f00 */
[----:B------:R1:W2:Y:S03]  /*8100*/  SYNCS.PHASECHK.TRANS64.TRYWAIT P1, [R0+URZ+0x1b0], R3 ;  /* 0x0001b003000075a7 */ /* 0x0002a600080211ff */
[----:B--2---:R-:W-:Y:S05]  /*8110*/  @!P1 NANOSLEEP.SYNCS 0x989680 ;  /* 0x009896800000995d */ /* 0x004fea0003900000 */
[----:B------:R-:W2:Y:S02]  /*8120*/  @!P1 SYNCS.PHASECHK.TRANS64 P1, [R0+URZ+0x1b0], R3 ;  /* 0x0001b003000095a7 */ /* 0x000ea400080210ff */
[----:B--2---:R-:W-:Y:S05]  /*8130*/  @!P1 BRA `(.L_x_112) ;  /* 0xfffffffc00ec9947 */ /* 0x004fea000383ffff */
[----:B------:R-:W-:Y:S05]  /*8140*/  BRA `(.L_x_111) ;  /* 0xffffffe0006c7947 */ /* 0x000fea000383ffff */
.L_x_114:
[----:B-1----:R1:W4:Y:S02]  /*8150*/  SYNCS.PHASECHK.TRANS64.TRYWAIT P1, [R92+URZ+0x1f0], R7 ;  /* 0x0001f0075c0075a7 */ /* 0x00232400080211ff */
[----:B----4-:R-:W-:Y:S05]  /*8160*/  @!P1 NANOSLEEP.SYNCS 0x989680 ;  /* 0x009896800000995d */ /* 0x010fea0003900000 */
[----:B------:R-:W4:Y:S02]  /*8170*/  @!P1 SYNCS.PHASECHK.TRANS64 P1, [R92+URZ+0x1f0], R7 ;  /* 0x0001f0075c0095a7 */ /* 0x000f2400080210ff */
[----:B----4-:R-:W-:Y:S05]  /*8180*/  @!P1 BRA `(.L_x_114) ;  /* 0xfffffffc00f09947 */ /* 0x010fea000383ffff */
[----:B------:R-:W-:Y:S05]  /*8190*/  BRA `(.L_x_113) ;  /* 0xffffffe000a87947 */ /* 0x000fea000383ffff */
        .weak           $__internal_0_$__cuda_sm10x_tcgen05_guardrail_trap_col_being_dealloced_not_returned_by_alloc
        .type           $__internal_0_$__cuda_sm10x_tcgen05_guardrail_trap_col_being_dealloced_not_returned_by_alloc,@function
        .size           $__internal_0_$__cuda_sm10x_tcgen05_guardrail_trap_col_being_dealloced_not_returned_by_alloc,($__internal_1_$__cuda_sm10x_tcgen05_guardrail_trap_phase_invalid_during_alloc - $__internal_0_$__cuda_sm10x_tcgen05_guardrail_trap_col_being_dealloced_not_returned_by_alloc)
$__internal_0_$__cuda_sm10x_tcgen05_guardrail_trap_col_being_dealloced_not_returned_by_alloc:
[----:B------:R-:W-:Y:S05]  /*81a0*/  BPT.TRAP 0x1 ;  /* 0x000000040000795c */ /* 0x000fea0000300000 */
[----:B------:R-:W-:-:S04]  /*81b0*/  HFMA2 R3, -RZ, RZ, 0, 0 ;  /* 0x00000000ff037431 */ /* 0x000fc800000001ff */
[----:B------:R-:W-:Y:S05]  /*81c0*/  RET.REL.NODEC R2 `(_ZN7cutlass13device_kernelINS_4gemm6kernel13GemmUniversalIN4cute5tupleIJiiiiEEENS1_10collective13CollectiveMmaINS1_35MainloopSm100TmaUmmaWarpSpecializedILi27ELi2ELi4ENS5_IJNS4_1CILi1EEESB_SB_EEEEENS5_IJNSA_ILi64EEESE_SE_EEENS_12float_e4m3_tENS5_IJlSB_lEEENS_12float_e5m2_tESH_NS4_8TiledMMAINS4_8MMA_AtomIJNS4_10MMA_TraitsINS4_19SM100_MMA_F8F6F4_SSEJSG_SI_fSE_SE_NS4_17integral_constantINS4_4UMMA5MajorELSP_0EEESQ_NSN_INSO_7ScaleInELSR_0EEESS_EEEEEENS4_6LayoutISC_NS5_IJNSA_ILi0EEESW_SW_EEEEENS5_IJNS4_10UnderscoreESZ_SZ_EEEEENS4_13SM90_TMA_LOADENS4_14ComposedLayoutINS4_7SwizzleILi2ELi4ELi3EEENS4_18smem_ptr_flag_bitsILi8EEENSV_INS5_IJNSA_ILi8EEESE_EEENS5_IJSE_SB_EEEEEEEvNS4_8identityES12_S1C_vS1D_EENS_8epilogue10collective18CollectiveEpilogueINS1F_23Sm100TmaWarpSpecializedILi1ELi1ELi32ELb0ELb0EEEJSF_NS5_IJNSV_ISE_SB_EES1K_EEESG_SH_SG_SH_NS1F_6fusion15FusionCallbacksIS1J_NS1M_17LinearCombinationISG_fSG_fLNS_15FloatRoundStyleE2EEESF_S1L_JEEENS4_5SM1004TMEM4LOAD26SM100_TMEM_LOAD_16dp32b32xES12_S1C_NS4_39AutoVectorizingCopyWithAssumedAlignmentILi128EEENS4_14SM90_TMA_STOREES1C_S1X_S1X_EEEvvEEEEvNT_6ParamsE) ;  /* 0xffffff7c028c7950 */ /* 0x000fea0003c3ffff */
        .weak           $__internal_1_$__cuda_sm10x_tcgen05_guardrail_trap_phase_invalid_during_alloc
        .type           $__internal_1_$__cuda_sm10x_tcgen05_guardrail_trap_phase_invalid_during_alloc,@function
        .size           $__internal_1_$__cuda_sm10x_tcgen05_guardrail_trap_phase_invalid_during_alloc,($__internal_2_$__cuda_sm10x_tcgen05_guardrail_trap_unallocated_columns_being_dealloced - $__internal_1_$__cuda_sm10x_tcgen05_guardrail_trap_phase_invalid_during_alloc)
$__internal_1_$__cuda_sm10x_tcgen05_guardrail_trap_phase_invalid_during_alloc:
[----:B------:R-:W-:Y:S05]  /*81d0*/  BPT.TRAP 0x1 ;  /* 0x000000040000795c */ /* 0x000fea0000300000 */
[----:B------:R-:W-:-:S04]  /*81e0*/  MOV R3, 0x0 ;  /* 0x0000000000037802 */ /* 0x000fc80000000f00 */
[----:B------:R-:W-:Y:S05]  /*81f0*/  RET.REL.NODEC R2 `(_ZN7cutlass13device_kernelINS_4gemm6kernel13GemmUniversalIN4cute5tupleIJiiiiEEENS1_10collective13CollectiveMmaINS1_35MainloopSm100TmaUmmaWarpSpecializedILi27ELi2ELi4ENS5_IJNS4_1CILi1EEESB_SB_EEEEENS5_IJNSA_ILi64EEESE_SE_EEENS_12float_e4m3_tENS5_IJlSB_lEEENS_12float_e5m2_tESH_NS4_8TiledMMAINS4_8MMA_AtomIJNS4_10MMA_TraitsINS4_19SM100_MMA_F8F6F4_SSEJSG_SI_fSE_SE_NS4_17integral_constantINS4_4UMMA5MajorELSP_0EEESQ_NSN_INSO_7ScaleInELSR_0EEESS_EEEEEENS4_6LayoutISC_NS5_IJNSA_ILi0EEESW_SW_EEEEENS5_IJNS4_10UnderscoreESZ_SZ_EEEEENS4_13SM90_TMA_LOADENS4_14ComposedLayoutINS4_7SwizzleILi2ELi4ELi3EEENS4_18smem_ptr_flag_bitsILi8EEENSV_INS5_IJNSA_ILi8EEESE_EEENS5_IJSE_SB_EEEEEEEvNS4_8identityES12_S1C_vS1D_EENS_8epilogue10collective18CollectiveEpilogueINS1F_23Sm100TmaWarpSpecializedILi1ELi1ELi32ELb0ELb0EEEJSF_NS5_IJNSV_ISE_SB_EES1K_EEESG_SH_SG_SH_NS1F_6fusion15FusionCallbacksIS1J_NS1M_17LinearCombinationISG_fSG_fLNS_15FloatRoundStyleE2EEESF_S1L_JEEENS4_5SM1004TMEM4LOAD26SM100_TMEM_LOAD_16dp32b32xES12_S1C_NS4_39AutoVectorizingCopyWithAssumedAlignmentILi128EEENS4_14SM90_TMA_STOREES1C_S1X_S1X_EEEvvEEEEvNT_6ParamsE) ;  /* 0xffffff7c02807950 */ /* 0x000fea0003c3ffff */
        .weak           $__internal_2_$__cuda_sm10x_tcgen05_guardrail_trap_unallocated_columns_being_dealloced
        .type           $__internal_2_$__cuda_sm10x_tcgen05_guardrail_trap_unallocated_columns_being_dealloced,@function
        .size           $__internal_2_$__cuda_sm10x_tcgen05_guardrail_trap_unallocated_columns_being_dealloced,(.L_x_198 - $__internal_2_$__cuda_sm10x_tcgen05_guardrail_trap_unallocated_columns_being_dealloced)
$__internal_2_$__cuda_sm10x_tcgen05_guardrail_trap_unallocated_columns_being_dealloced:
[----:B------:R-:W-:Y:S05]  /*8200*/  BPT.TRAP 0x1 ;  /* 0x000000040000795c */ /* 0x000fea0000300000 */
[----:B------:R-:W-:-:S04]  /*8210*/  HFMA2 R3, -RZ, RZ, 0, 0 ;  /* 0x00000000ff037431 */ /* 0x000fc800000001ff */
[----:B------:R-:W-:Y:S05]  /*8220*/  RET.REL.NODEC R2 `(_ZN7cutlass13device_kernelINS_4gemm6kernel13GemmUniversalIN4cute5tupleIJiiiiEEENS1_10collective13CollectiveMmaINS1_35MainloopSm100TmaUmmaWarpSpecializedILi27ELi2ELi4ENS5_IJNS4_1CILi1EEESB_SB_EEEEENS5_IJNSA_ILi64EEESE_SE_EEENS_12float_e4m3_tENS5_IJlSB_lEEENS_12float_e5m2_tESH_NS4_8TiledMMAINS4_8MMA_AtomIJNS4_10MMA_TraitsINS4_19SM100_MMA_F8F6F4_SSEJSG_SI_fSE_SE_NS4_17integral_constantINS4_4UMMA5MajorELSP_0EEESQ_NSN_INSO_7ScaleInELSR_0EEESS_EEEEEENS4_6LayoutISC_NS5_IJNSA_ILi0EEESW_SW_EEEEENS5_IJNS4_10UnderscoreESZ_SZ_EEEEENS4_13SM90_TMA_LOADENS4_14ComposedLayoutINS4_7SwizzleILi2ELi4ELi3EEENS4_18smem_ptr_flag_bitsILi8EEENSV_INS5_IJNSA_ILi8EEESE_EEENS5_IJSE_SB_EEEEEEEvNS4_8identityES12_S1C_vS1D_EENS_8epilogue10collective18CollectiveEpilogueINS1F_23Sm100TmaWarpSpecializedILi1ELi1ELi32ELb0ELb0EEEJSF_NS5_IJNSV_ISE_SB_EES1K_EEESG_SH_SG_SH_NS1F_6fusion15FusionCallbacksIS1J_NS1M_17LinearCombinationISG_fSG_fLNS_15FloatRoundStyleE2EEESF_S1L_JEEENS4_5SM1004TMEM4LOAD26SM100_TMEM_LOAD_16dp32b32xES12_S1C_NS4_39AutoVectorizingCopyWithAssumedAlignmentILi128EEENS4_14SM90_TMA_STOREES1C_S1X_S1X_EEEvvEEEEvNT_6ParamsE) ;  /* 0xffffff7c02747950 */ /* 0x000fea0003c3ffff */
.L_x_197:
[----:B------:R-:W-:-:S00]  /*8230*/  BRA `(.L_x_197) ;  /* 0xfffffffc00fc7947 */ /* 0x000fc0000383ffff */
[----:B------:R-:W-:-:S00]  /*8240*/  NOP ;  /* 0x0000000000007918 */ /* 0x000fc00000000000 */
        /* <DEDUP_REMOVED lines=11> */
.L_x_198:


//--------------------- .nv.global.init           --------------------------
	.section	.nv.global.init,"aw",@progbits
.nv.global.init:
	.type		$str$27,@object
	.size		$str$27,($str$28 - $str$27)
$str$27:
        /*0000*/ 	.byte	0x28, 0x61, 0x64, 0x64, 0x72, 0x65, 0x73, 0x73, 0x20, 0x26, 0x20, 0x6d, 0x61, 0x73, 0x6b, 0x29
        /*0010*/ 	.byte	0x20, 0x3d, 0x3d, 0x20, 0x30, 0x00
	.type		$str$28,@object
	.size		$str$28,($str$26 - $str$28)
$str$28:
        /*0016*/ 	.byte	0x2f, 0x74, 0x6d, 0x70, 0x2f, 0x63, 0x75, 0x74, 0x6c, 0x61, 0x73, 0x73, 0x5f, 0x73, 0x77, 0x65
        /*0026*/ 	.byte	0x65, 0x70, 0x5f, 0x73, 0x72, 0x63, 0x2f, 0x69, 0x6e, 0x63, 0x6c, 0x75, 0x64, 0x65, 0x2f, 0x63
        /*0036*/ 	.byte	0x75, 0x74, 0x65, 0x2f, 0x70, 0x6f, 0x69, 0x6e, 0x74, 0x65, 0x72, 0x5f, 0x66, 0x6c, 0x61, 0x67
        /*0046*/ 	.byte	0x67, 0x65, 0x64, 0x2e, 0x68, 0x70, 0x70, 0x00
	.type		$str$26,@object
	.size		$str$26,($str$25 - $str$26)
$str$26:
        /*004e*/ 	.byte	0x2f, 0x74, 0x6d, 0x70, 0x2f, 0x63, 0x75, 0x74, 0x6c, 0x61, 0x73, 0x73, 0x5f, 0x73, 0x77, 0x65
        /*005e*/ 	.byte	0x65, 0x70, 0x5f, 0x73, 0x72, 0x63, 0x2f, 0x69, 0x6e, 0x63, 0x6c, 0x75, 0x64, 0x65, 0x2f, 0x63
        /*006e*/ 	.byte	0x75, 0x74, 0x65, 0x2f, 0x61, 0x74, 0x6f, 0x6d, 0x2f, 0x63, 0x6f, 0x70, 0x79, 0x5f, 0x74, 0x72
        /*007e*/ 	.byte	0x61, 0x69, 0x74, 0x73, 0x5f, 0x73, 0x6d, 0x31, 0x30, 0x30, 0x2e, 0x68, 0x70, 0x70, 0x00
	.type		$str$25,@object
	.size		$str$25,(__unnamed_1 - $str$25)
$str$25:
        /*008d*/ 	.byte	0x28, 0x28, 0x75, 0x69, 0x6e, 0x74, 0x33, 0x32, 0x5f, 0x74, 0x28, 0x74, 0x68, 0x72, 0x65, 0x61
        /*009d*/ 	.byte	0x64, 0x49, 0x64, 0x78, 0x2e, 0x78, 0x29, 0x20, 0x2f, 0x20, 0x33, 0x32, 0x29, 0x20, 0x25, 0x20
        /*00ad*/ 	.byte	0x34, 0x29, 0x20, 0x3d, 0x3d, 0x20, 0x28, 0x28, 0x28, 0x74, 0x6d, 0x65, 0x6d, 0x5f, 0x61, 0x64
        /*00bd*/ 	.byte	0x64, 0x72, 0x20, 0x3e, 0x3e, 0x20, 0x31, 0x36, 0x29, 0x20, 0x2f, 0x20, 0x33, 0x32, 0x29, 0x20
        /*00cd*/ 	.byte	0x25, 0x20, 0x34, 0x29, 0x00
	.type		__unnamed_1,@object
	.size		__unnamed_1,(__unnamed_2 - __unnamed_1)
__unnamed_1:
        /*00d2*/ 	.byte	0x61, 0x75, 0x74, 0x6f, 0x20, 0x63, 0x75, 0x74, 0x65, 0x3a, 0x3a, 0x61, 0x73, 0x5f, 0x70, 0x6f
        /* <DEDUP_REMOVED lines=24> */
        /*0262*/ 	.byte	0x3c, 0x34, 0x30, 0x39, 0x36, 0x3e, 0x3e, 0x3e, 0x3e, 0x5d, 0x00
	.type		__unnamed_2,@object
	.size		__unnamed_2,(.L_2 - __unnamed_2)
__unnamed_2:
        /* <DEDUP_REMOVED lines=40> */
        /*04ed*/ 	.byte	0x74, 0x65, 0x3a, 0x3a, 0x43, 0x3c, 0x30, 0x3e, 0x3e, 0x3e, 0x3e, 0x5d, 0x00
.L_2:


//--------------------- .nv.shared._ZN7cutlass13device_kernelINS_4gemm6kernel13GemmUniversalIN4cute5tupleIJiiiiEEENS1_10collective13CollectiveMmaINS1_35MainloopSm100TmaUmmaWarpSpecializedILi27ELi2ELi4ENS5_IJNS4_1CILi1EEESB_SB_EEEEENS5_IJNSA_ILi64EEESE_SE_EEENS_12float_e4m3_tENS5_IJlSB_lEEENS_12float_e5m2_tESH_NS4_8TiledMMAINS4_8MMA_AtomIJNS4_10MMA_TraitsINS4_19SM100_MMA_F8F6F4_SSEJSG_SI_fSE_SE_NS4_17integral_constantINS4_4UMMA5MajorELSP_0EEESQ_NSN_INSO_7ScaleInELSR_0EEESS_EEEEEENS4_6LayoutISC_NS5_IJNSA_ILi0EEESW_SW_EEEEENS5_IJNS4_10UnderscoreESZ_SZ_EEEEENS4_13SM90_TMA_LOADENS4_14ComposedLayoutINS4_7SwizzleILi2ELi4ELi3EEENS4_18smem_ptr_flag_bitsILi8EEENSV_INS5_IJNSA_ILi8EEESE_EEENS5_IJSE_SB_EEEEEEEvNS4_8identityES12_S1C_vS1D_EENS_8epilogue10collective18CollectiveEpilogueINS1F_23Sm100TmaWarpSpecializedILi1ELi1ELi32ELb0ELb0EEEJSF_NS5_IJNSV_ISE_SB_EES1K_EEESG_SH_SG_SH_NS1F_6fusion15FusionCallbacksIS1J_NS1M_17LinearCombinationISG_fSG_fLNS_15FloatRoundStyleE2EEESF_S1L_JEEENS4_5SM1004TMEM4LOAD26SM100_TMEM_LOAD_16dp32b32xES12_S1C_NS4_39AutoVectorizingCopyWithAssumedAlignmentILi128EEENS4_14SM90_TMA_STOREES1C_S1X_S1X_EEEvvEEEEvNT_6ParamsE --------------------------
	.section	.nv.shared._ZN7cutlass13device_kernelINS_4gemm6kernel13GemmUniversalIN4cute5tupleIJiiiiEEENS1_10collective13CollectiveMmaINS1_35MainloopSm100TmaUmmaWarpSpecializedILi27ELi2ELi4ENS5_IJNS4_1CILi1EEESB_SB_EEEEENS5_IJNSA_ILi64EEESE_SE_EEENS_12float_e4m3_tENS5_IJlSB_lEEENS_12float_e5m2_tESH_NS4_8TiledMMAINS4_8MMA_AtomIJNS4_10MMA_TraitsINS4_19SM100_MMA_F8F6F4_SSEJSG_SI_fSE_SE_NS4_17integral_constantINS4_4UMMA5MajorELSP_0EEESQ_NSN_INSO_7ScaleInELSR_0EEESS_EEEEEENS4_6LayoutISC_NS5_IJNSA_ILi0EEESW_SW_EEEEENS5_IJNS4_10UnderscoreESZ_SZ_EEEEENS4_13SM90_TMA_LOADENS4_14ComposedLayoutINS4_7SwizzleILi2ELi4ELi3EEENS4_18smem_ptr_flag_bitsILi8EEENSV_INS5_IJNSA_ILi8EEESE_EEENS5_IJSE_SB_EEEEEEEvNS4_8identityES12_S1C_vS1D_EENS_8epilogue10collective18CollectiveEpilogueINS1F_23Sm100TmaWarpSpecializedILi1ELi1ELi32ELb0ELb0EEEJSF_NS5_IJNSV_ISE_SB_EES1K_EEESG_SH_SG_SH_NS1F_6fusion15FusionCallbacksIS1J_NS1M_17LinearCombinationISG_fSG_fLNS_15FloatRoundStyleE2EEESF_S1L_JEEENS4_5SM1004TMEM4LOAD26SM100_TMEM_LOAD_16dp32b32xES12_S1C_NS4_39AutoVectorizingCopyWithAssumedAlignmentILi128EEENS4_14SM90_TMA_STOREES1C_S1X_S1X_EEEvvEEEEvNT_6ParamsE,"aw",@nobits
	.sectionflags	@""
	.align	16
	.zero		1024


//--------------------- .nv.shared.reserved.0     --------------------------
	.section	.nv.shared.reserved.0,"aw",@nobits
	.weak		__nv_reservedSMEM_offset_0_alias
	.size		__nv_reservedSMEM_offset_0_alias, 0, 64
	.other		__nv_reservedSMEM_offset_0_alias,@"STO_CUDA_RESERVED_SHARED STV_DEFAULT"
__nv_reservedSMEM_offset_0_alias:
	.zero		0
.nv.shared.reserved.0:
	.zero		64
	.weak		__nv_reservedSMEM_tcgen05_partition
	.type		__nv_reservedSMEM_tcgen05_partition,@object
	.size		__nv_reservedSMEM_tcgen05_partition,(.L_0 - __nv_reservedSMEM_tcgen05_partition)
__nv_reservedSMEM_tcgen05_partition:
	.zero		32
.L_0:


//--------------------- .nv.global                --------------------------
	.section	.nv.global,"aw",@nobits
.nv.global:
	.type		_ZN40_INTERNAL_6fb4ca31_4_k_cu_94edeb2a_318464cute1_E,@object
	.size		_ZN40_INTERNAL_6fb4ca31_4_k_cu_94edeb2a_318464cute1_E,(_ZN40_INTERNAL_6fb4ca31_4_k_cu_94edeb2a_318464cuda3std3__45__cpo6cbeginE - _ZN40_INTERNAL_6fb4ca31_4_k_cu_94edeb2a_318464cute1_E)
_ZN40_INTERNAL_6fb4ca31_4_k_cu_94edeb2a_318464cute1_E:
	.zero		1
	.type		_ZN40_INTERNAL_6fb4ca31_4_k_cu_94edeb2a_318464cuda3std3__45__cpo6cbeginE,@object
	.size		_ZN40_INTERNAL_6fb4ca31_4_k_cu_94edeb2a_318464cuda3std3__45__cpo6cbeginE,(_ZN40_INTERNAL_6fb4ca31_4_k_cu_94edeb2a_318464cuda3std3__48in_placeE - _ZN40_INTERNAL_6fb4ca31_4_k_cu_94edeb2a_318464cuda3std3__45__cpo6cbeginE)
_ZN40_INTERNAL_6fb4ca31_4_k_cu_94edeb2a_318464cuda3std3__45__cpo6cbeginE:
	.zero		1
	.type		_ZN40_INTERNAL_6fb4ca31_4_k_cu_94edeb2a_318464cuda3std3__48in_placeE,@object
	.size		_ZN40_INTERNAL_6fb4ca31_4_k_cu_94edeb2a_318464cuda3std3__48in_placeE,(_ZN40_INTERNAL_6fb4ca31_4_k_cu_94edeb2a_318464cuda3std6ranges3__45__cpo9iter_moveE - _ZN40_INTERNAL_6fb4ca31_4_k_cu_94edeb2a_318464cuda3std3__48in_placeE)
_ZN40_INTERNAL_6fb4ca31_4_k_cu_94edeb2a_318464cuda3std3__48in_placeE:
	.zero		1
	.type		_ZN40_INTERNAL_6fb4ca31_4_k_cu_94edeb2a_318464cuda3std6ranges3__45__cpo9iter_moveE,@object
	.size		_ZN40_INTERNAL_6fb4ca31_4_k_cu_94edeb2a_318464cuda3std6ranges3__45__cpo9iter_moveE,(_ZN40_INTERNAL_6fb4ca31_4_k_cu_94edeb2a_318464cuda3std3__45__cpo5beginE - _ZN40_INTERNAL_6fb4ca31_4_k_cu_94edeb2a_318464cuda3std6ranges3__45__cpo9iter_moveE)
_ZN40_INTERNAL_6fb4ca31_4_k_cu_94edeb2a_318464cuda3std6ranges3__45__cpo9iter_moveE:
	.zero		1
	.type		_ZN40_INTERNAL_6fb4ca31_4_k_cu_94edeb2a_318464cuda3std3__45__cpo5beginE,@object
	.size		_ZN40_INTERNAL_6fb4ca31_4_k_cu_94edeb2a_318464cuda3std3__45__cpo5beginE,(_ZN40_INTERNAL_6fb4ca31_4_k_cu_94edeb2a_318464cuda3std3__442_GLOBAL__N__6fb4ca31_4_k_cu_94edeb2a_318466ignoreE - _ZN40_INTERNAL_6fb4ca31_4_k_cu_94edeb2a_318464cuda3std3__45__cpo5beginE)
_ZN40_INTERNAL_6fb4ca31_4_k_cu_94edeb2a_318464cuda3std3__45__cpo5beginE:
	.zero		1
	.type		_ZN40_INTERNAL_6fb4ca31_4_k_cu_94edeb2a_318464cuda3std3__442_GLOBAL__N__6fb4ca31_4_k_cu_94edeb2a_318466ignoreE,@object
	.size		_ZN40_INTERNAL_6fb4ca31_4_k_cu_94edeb2a_318464cuda3std3__442_GLOBAL__N__6fb4ca31_4_k_cu_94edeb2a_318466ignoreE,(_ZN40_INTERNAL_6fb4ca31_4_k_cu_94edeb2a_318464cute7productE - _ZN40_INTERNAL_6fb4ca31_4_k_cu_94edeb2a_318464cuda3std3__442_GLOBAL__N__6fb4ca31_4_k_cu_94edeb2a_318466ignoreE)
_ZN40_INTERNAL_6fb4ca31_4_k_cu_94edeb2a_318464cuda3std3__442_GLOBAL__N__6fb4ca31_4_k_cu_94edeb2a_318466ignoreE:
	.zero		1
	.type		_ZN40_INTERNAL_6fb4ca31_4_k_cu_94edeb2a_318464cute7productE,@object
	.size		_ZN40_INTERNAL_6fb4ca31_4_k_cu_94edeb2a_318464cute7productE,(_ZN40_INTERNAL_6fb4ca31_4_k_cu_94edeb2a_318464cuda3std3__45__cpo3endE - _ZN40_INTERNAL_6fb4ca31_4_k_cu_94edeb2a_318464cute7productE)
_ZN40_INTERNAL_6fb4ca31_4_k_cu_94edeb2a_318464cute7productE:
	.zero		1
	.type		_ZN40_INTERNAL_6fb4ca31_4_k_cu_94edeb2a_318464cuda3std3__45__cpo3endE,@object
	.size		_ZN40_INTERNAL_6fb4ca31_4_k_cu_94edeb2a_318464cuda3std3__45__cpo3endE,(_ZN40_INTERNAL_6fb4ca31_4_k_cu_94edeb2a_318464cuda3std3__419piecewise_constructE - _ZN40_INTERNAL_6fb4ca31_4_k_cu_94edeb2a_318464cuda3std3__45__cpo3endE)
_ZN40_INTERNAL_6fb4ca31_4_k_cu_94edeb2a_318464cuda3std3__45__cpo3endE:
	.zero		1
	.type		_ZN40_INTERNAL_6fb4ca31_4_k_cu_94edeb2a_318464cuda3std3__419piecewise_constructE,@object
	.size		_ZN40_INTERNAL_6fb4ca31_4_k_cu_94edeb2a_318464cuda3std3__419piecewise_constructE,(_ZN40_INTERNAL_6fb4ca31_4_k_cu_94edeb2a_318464cuda3std3__45__cpo4cendE - _ZN40_INTERNAL_6fb4ca31_4_k_cu_94edeb2a_318464cuda3std3__419piecewise_constructE)
_ZN40_INTERNAL_6fb4ca31_4_k_cu_94edeb2a_318464cuda3std3__419piecewise_constructE:
	.zero		1
	.type		_ZN40_INTERNAL_6fb4ca31_4_k_cu_94edeb2a_318464cuda3std3__45__cpo4cendE,@object
	.size		_ZN40_INTERNAL_6fb4ca31_4_k_cu_94edeb2a_318464cuda3std3__45__cpo4cendE,(_ZN40_INTERNAL_6fb4ca31_4_k_cu_94edeb2a_318464cuda3std6ranges3__45__cpo4swapE - _ZN40_INTERNAL_6fb4ca31_4_k_cu_94edeb2a_318464cuda3std3__45__cpo4cendE)
_ZN40_INTERNAL_6fb4ca31_4_k_cu_94edeb2a_318464cuda3std3__45__cpo4cendE:
	.zero		1
	.type		_ZN40_INTERNAL_6fb4ca31_4_k_cu_94edeb2a_318464cuda3std6ranges3__45__cpo4swapE,@object
	.size		_ZN40_INTERNAL_6fb4ca31_4_k_cu_94edeb2a_318464cuda3std6ranges3__45__cpo4swapE,(.L_10 - _ZN40_INTERNAL_6fb4ca31_4_k_cu_94edeb2a_318464cuda3std6ranges3__45__cpo4swapE)
_ZN40_INTERNAL_6fb4ca31_4_k_cu_94edeb2a_318464cuda3std6ranges3__45__cpo4swapE:
	.zero		1
.L_10:


//--------------------- .nv.constant0._ZN7cutlass13device_kernelINS_4gemm6kernel13GemmUniversalIN4cute5tupleIJiiiiEEENS1_10collective13CollectiveMmaINS1_35MainloopSm100TmaUmmaWarpSpecializedILi27ELi2ELi4ENS5_IJNS4_1CILi1EEESB_SB_EEEEENS5_IJNSA_ILi64EEESE_SE_EEENS_12float_e4m3_tENS5_IJlSB_lEEENS_12float_e5m2_tESH_NS4_8TiledMMAINS4_8MMA_AtomIJNS4_10MMA_TraitsINS4_19SM100_MMA_F8F6F4_SSEJSG_SI_fSE_SE_NS4_17integral_constantINS4_4UMMA5MajorELSP_0EEESQ_NSN_INSO_7ScaleInELSR_0EEESS_EEEEEENS4_6LayoutISC_NS5_IJNSA_ILi0EEESW_SW_EEEEENS5_IJNS4_10UnderscoreESZ_SZ_EEEEENS4_13SM90_TMA_LOADENS4_14ComposedLayoutINS4_7SwizzleILi2ELi4ELi3EEENS4_18smem_ptr_flag_bitsILi8EEENSV_INS5_IJNSA_ILi8EEESE_EEENS5_IJSE_SB_EEEEEEEvNS4_8identityES12_S1C_vS1D_EENS_8epilogue10collective18CollectiveEpilogueINS1F_23Sm100TmaWarpSpecializedILi1ELi1ELi32ELb0ELb0EEEJSF_NS5_IJNSV_ISE_SB_EES1K_EEESG_SH_SG_SH_NS1F_6fusion15FusionCallbacksIS1J_NS1M_17LinearCombinationISG_fSG_fLNS_15FloatRoundStyleE2EEESF_S1L_JEEENS4_5SM1004TMEM4LOAD26SM100_TMEM_LOAD_16dp32b32xES12_S1C_NS4_39AutoVectorizingCopyWithAssumedAlignmentILi128EEENS4_14SM90_TMA_STOREES1C_S1X_S1X_EEEvvEEEEvNT_6ParamsE --------------------------
	.section	.nv.constant0._ZN7cutlass13device_kernelINS_4gemm6kernel13GemmUniversalIN4cute5tupleIJiiiiEEENS1_10collective13CollectiveMmaINS1_35MainloopSm100TmaUmmaWarpSpecializedILi27ELi2ELi4ENS5_IJNS4_1CILi1EEESB_SB_EEEEENS5_IJNSA_ILi64EEESE_SE_EEENS_12float_e4m3_tENS5_IJlSB_lEEENS_12float_e5m2_tESH_NS4_8TiledMMAINS4_8MMA_AtomIJNS4_10MMA_TraitsINS4_19SM100_MMA_F8F6F4_SSEJSG_SI_fSE_SE_NS4_17integral_constantINS4_4UMMA5MajorELSP_0EEESQ_NSN_INSO_7ScaleInELSR_0EEESS_EEEEEENS4_6LayoutISC_NS5_IJNSA_ILi0EEESW_SW_EEEEENS5_IJNS4_10UnderscoreESZ_SZ_EEEEENS4_13SM90_TMA_LOADENS4_14ComposedLayoutINS4_7SwizzleILi2ELi4ELi3EEENS4_18smem_ptr_flag_bitsILi8EEENSV_INS5_IJNSA_ILi8EEESE_EEENS5_IJSE_SB_EEEEEEEvNS4_8identityES12_S1C_vS1D_EENS_8epilogue10collective18CollectiveEpilogueINS1F_23Sm100TmaWarpSpecializedILi1ELi1ELi32ELb0ELb0EEEJSF_NS5_IJNSV_ISE_SB_EES1K_EEESG_SH_SG_SH_NS1F_6fusion15FusionCallbacksIS1J_NS1M_17LinearCombinationISG_fSG_fLNS_15FloatRoundStyleE2EEESF_S1L_JEEENS4_5SM1004TMEM4LOAD26SM100_TMEM_LOAD_16dp32b32xES12_S1C_NS4_39AutoVectorizingCopyWithAssumedAlignmentILi128EEENS4_14SM90_TMA_STOREES1C_S1X_S1X_EEEvvEEEEvNT_6ParamsE,"a",@progbits
	.sectionflags	@""
	.align	4
.nv.constant0._ZN7cutlass13device_kernelINS_4gemm6kernel13GemmUniversalIN4cute5tupleIJiiiiEEENS1_10collective13CollectiveMmaINS1_35MainloopSm100TmaUmmaWarpSpecializedILi27ELi2ELi4ENS5_IJNS4_1CILi1EEESB_SB_EEEEENS5_IJNSA_ILi64EEESE_SE_EEENS_12float_e4m3_tENS5_IJlSB_lEEENS_12float_e5m2_tESH_NS4_8TiledMMAINS4_8MMA_AtomIJNS4_10MMA_TraitsINS4_19SM100_MMA_F8F6F4_SSEJSG_SI_fSE_SE_NS4_17integral_constantINS4_4UMMA5MajorELSP_0EEESQ_NSN_INSO_7ScaleInELSR_0EEESS_EEEEEENS4_6LayoutISC_NS5_IJNSA_ILi0EEESW_SW_EEEEENS5_IJNS4_10UnderscoreESZ_SZ_EEEEENS4_13SM90_TMA_LOADENS4_14ComposedLayoutINS4_7SwizzleILi2ELi4ELi3EEENS4_18smem_ptr_flag_bitsILi8EEENSV_INS5_IJNSA_ILi8EEESE_EEENS5_IJSE_SB_EEEEEEEvNS4_8identityES12_S1C_vS1D_EENS_8epilogue10collective18CollectiveEpilogueINS1F_23Sm100TmaWarpSpecializedILi1ELi1ELi32ELb0ELb0EEEJSF_NS5_IJNSV_ISE_SB_EES1K_EEESG_SH_SG_SH_NS1F_6fusion15FusionCallbacksIS1J_NS1M_17LinearCombinationISG_fSG_fLNS_15FloatRoundStyleE2EEESF_S1L_JEEENS4_5SM1004TMEM4LOAD26SM100_TMEM_LOAD_16dp32b32xES12_S1C_NS4_39AutoVectorizingCopyWithAssumedAlignmentILi128EEENS4_14SM90_TMA_STOREES1C_S1X_S1X_EEEvvEEEEvNT_6ParamsE:
	.zero		2944


//--------------------- SYMBOLS --------------------------

	.type		.nv.reservedSmem.offset0,@object
	.size		.nv.reservedSmem.offset0,0x4
	.type		.nv.reservedSmem.cap,@object
	.size		.nv.reservedSmem.cap,0x4
	.type		__assertfail,@function
